//
// Generated by NVIDIA NVVM Compiler
//
// Compiler Build ID: CL-36424714
// Cuda compilation tools, release 13.0, V13.0.88
// Based on NVVM 20.0.0
//

.version 9.0
.target sm_100
.address_size 64

	// .globl	_Z22evaluate_parameter_setPKfS0_iS0_iPf
.extern .shared .align 16 .b8 s_data[];

.visible .entry _Z22evaluate_parameter_setPKfS0_iS0_iPf(
	.param .u64 .ptr .align 1 _Z22evaluate_parameter_setPKfS0_iS0_iPf_param_0,
	.param .u64 .ptr .align 1 _Z22evaluate_parameter_setPKfS0_iS0_iPf_param_1,
	.param .u32 _Z22evaluate_parameter_setPKfS0_iS0_iPf_param_2,
	.param .u64 .ptr .align 1 _Z22evaluate_parameter_setPKfS0_iS0_iPf_param_3,
	.param .u32 _Z22evaluate_parameter_setPKfS0_iS0_iPf_param_4,
	.param .u64 .ptr .align 1 _Z22evaluate_parameter_setPKfS0_iS0_iPf_param_5
)
{
	.reg .pred 	%p<20>;
	.reg .b32 	%r<62>;
	.reg .b32 	%f<467>;
	.reg .b64 	%rd<19>;

	ld.param.u64 	%rd3, [_Z22evaluate_parameter_setPKfS0_iS0_iPf_param_0];
	ld.param.u32 	%r9, [_Z22evaluate_parameter_setPKfS0_iS0_iPf_param_2];
	ld.param.u64 	%rd6, [_Z22evaluate_parameter_setPKfS0_iS0_iPf_param_3];
	cvta.to.global.u64 	%rd1, %rd6;
	mov.u32 	%r1, %ctaid.x;
	mov.u32 	%r2, %tid.x;
	setp.ge.s32 	%p1, %r2, %r9;
	mov.f32 	%f466, 0f00000000;
	@%p1 bra 	$L__BB0_3;
	mul.lo.s32 	%r10, %r1, 105;
	mul.wide.u32 	%rd7, %r10, 4;
	add.s64 	%rd8, %rd1, %rd7;
	ld.global.f32 	%f1, [%rd8+60];
	ld.global.f32 	%f2, [%rd8];
	ld.global.f32 	%f3, [%rd8+20];
	ld.global.f32 	%f4, [%rd8+40];
	ld.global.f32 	%f5, [%rd8+64];
	ld.global.f32 	%f6, [%rd8+4];
	ld.global.f32 	%f7, [%rd8+24];
	ld.global.f32 	%f8, [%rd8+44];
	ld.global.f32 	%f9, [%rd8+68];
	ld.global.f32 	%f10, [%rd8+8];
	ld.global.f32 	%f11, [%rd8+28];
	ld.global.f32 	%f12, [%rd8+48];
	ld.global.f32 	%f13, [%rd8+72];
	ld.global.f32 	%f14, [%rd8+12];
	ld.global.f32 	%f15, [%rd8+32];
	ld.global.f32 	%f16, [%rd8+52];
	ld.global.f32 	%f17, [%rd8+76];
	ld.global.f32 	%f18, [%rd8+16];
	ld.global.f32 	%f19, [%rd8+36];
	ld.global.f32 	%f20, [%rd8+56];
	ld.global.f32 	%f21, [%rd8+200];
	ld.global.f32 	%f22, [%rd8+80];
	ld.global.f32 	%f23, [%rd8+104];
	ld.global.f32 	%f24, [%rd8+128];
	ld.global.f32 	%f25, [%rd8+152];
	ld.global.f32 	%f26, [%rd8+176];
	ld.global.f32 	%f27, [%rd8+204];
	ld.global.f32 	%f28, [%rd8+84];
	ld.global.f32 	%f29, [%rd8+108];
	ld.global.f32 	%f30, [%rd8+132];
	ld.global.f32 	%f31, [%rd8+156];
	ld.global.f32 	%f32, [%rd8+180];
	ld.global.f32 	%f33, [%rd8+208];
	ld.global.f32 	%f34, [%rd8+88];
	ld.global.f32 	%f35, [%rd8+112];
	ld.global.f32 	%f36, [%rd8+136];
	ld.global.f32 	%f37, [%rd8+160];
	ld.global.f32 	%f38, [%rd8+184];
	ld.global.f32 	%f39, [%rd8+212];
	ld.global.f32 	%f40, [%rd8+92];
	ld.global.f32 	%f41, [%rd8+116];
	ld.global.f32 	%f42, [%rd8+140];
	ld.global.f32 	%f43, [%rd8+164];
	ld.global.f32 	%f44, [%rd8+188];
	ld.global.f32 	%f45, [%rd8+216];
	ld.global.f32 	%f46, [%rd8+96];
	ld.global.f32 	%f47, [%rd8+120];
	ld.global.f32 	%f48, [%rd8+144];
	ld.global.f32 	%f49, [%rd8+168];
	ld.global.f32 	%f50, [%rd8+192];
	ld.global.f32 	%f51, [%rd8+220];
	ld.global.f32 	%f52, [%rd8+100];
	ld.global.f32 	%f53, [%rd8+124];
	ld.global.f32 	%f54, [%rd8+148];
	ld.global.f32 	%f55, [%rd8+172];
	ld.global.f32 	%f56, [%rd8+196];
	ld.global.f32 	%f57, [%rd8+392];
	ld.global.f32 	%f58, [%rd8+224];
	ld.global.f32 	%f59, [%rd8+252];
	ld.global.f32 	%f60, [%rd8+280];
	ld.global.f32 	%f61, [%rd8+308];
	ld.global.f32 	%f62, [%rd8+336];
	ld.global.f32 	%f63, [%rd8+364];
	ld.global.f32 	%f64, [%rd8+396];
	ld.global.f32 	%f65, [%rd8+228];
	ld.global.f32 	%f66, [%rd8+256];
	ld.global.f32 	%f67, [%rd8+284];
	ld.global.f32 	%f68, [%rd8+312];
	ld.global.f32 	%f69, [%rd8+340];
	ld.global.f32 	%f70, [%rd8+368];
	ld.global.f32 	%f71, [%rd8+400];
	ld.global.f32 	%f72, [%rd8+232];
	ld.global.f32 	%f73, [%rd8+260];
	ld.global.f32 	%f74, [%rd8+288];
	ld.global.f32 	%f75, [%rd8+316];
	ld.global.f32 	%f76, [%rd8+344];
	ld.global.f32 	%f77, [%rd8+372];
	ld.global.f32 	%f78, [%rd8+404];
	ld.global.f32 	%f79, [%rd8+236];
	ld.global.f32 	%f80, [%rd8+264];
	ld.global.f32 	%f81, [%rd8+292];
	ld.global.f32 	%f82, [%rd8+320];
	ld.global.f32 	%f83, [%rd8+348];
	ld.global.f32 	%f84, [%rd8+376];
	ld.global.f32 	%f85, [%rd8+408];
	ld.global.f32 	%f86, [%rd8+240];
	ld.global.f32 	%f87, [%rd8+268];
	ld.global.f32 	%f88, [%rd8+296];
	ld.global.f32 	%f89, [%rd8+324];
	ld.global.f32 	%f90, [%rd8+352];
	ld.global.f32 	%f91, [%rd8+380];
	ld.global.f32 	%f92, [%rd8+412];
	ld.global.f32 	%f93, [%rd8+244];
	ld.global.f32 	%f94, [%rd8+272];
	ld.global.f32 	%f95, [%rd8+300];
	ld.global.f32 	%f96, [%rd8+328];
	ld.global.f32 	%f97, [%rd8+356];
	ld.global.f32 	%f98, [%rd8+384];
	ld.global.f32 	%f99, [%rd8+416];
	ld.global.f32 	%f100, [%rd8+248];
	ld.global.f32 	%f101, [%rd8+276];
	ld.global.f32 	%f102, [%rd8+304];
	ld.global.f32 	%f103, [%rd8+332];
	ld.global.f32 	%f104, [%rd8+360];
	ld.global.f32 	%f105, [%rd8+388];
	cvta.to.global.u64 	%rd2, %rd3;
	mov.f32 	%f466, 0f00000000;
	mov.u32 	%r55, %ntid.x;
	mov.u32 	%r60, %r2;
$L__BB0_2:
	ld.param.u64 	%rd17, [_Z22evaluate_parameter_setPKfS0_iS0_iPf_param_1];
	mul.lo.s32 	%r11, %r60, 3;
	mul.lo.s32 	%r12, %r60, 7;
	mul.wide.s32 	%rd9, %r11, 4;
	add.s64 	%rd10, %rd2, %rd9;
	ld.global.f32 	%f111, [%rd10];
	fma.rn.f32 	%f112, %f111, %f2, %f1;
	ld.global.f32 	%f113, [%rd10+4];
	fma.rn.f32 	%f114, %f113, %f3, %f112;
	ld.global.f32 	%f115, [%rd10+8];
	fma.rn.f32 	%f116, %f115, %f4, %f114;
	max.f32 	%f117, %f116, 0f00000000;
	fma.rn.f32 	%f118, %f111, %f6, %f5;
	fma.rn.f32 	%f119, %f113, %f7, %f118;
	fma.rn.f32 	%f120, %f115, %f8, %f119;
	max.f32 	%f121, %f120, 0f00000000;
	fma.rn.f32 	%f122, %f111, %f10, %f9;
	fma.rn.f32 	%f123, %f113, %f11, %f122;
	fma.rn.f32 	%f124, %f115, %f12, %f123;
	max.f32 	%f125, %f124, 0f00000000;
	fma.rn.f32 	%f126, %f111, %f14, %f13;
	fma.rn.f32 	%f127, %f113, %f15, %f126;
	fma.rn.f32 	%f128, %f115, %f16, %f127;
	max.f32 	%f129, %f128, 0f00000000;
	fma.rn.f32 	%f130, %f111, %f18, %f17;
	fma.rn.f32 	%f131, %f113, %f19, %f130;
	fma.rn.f32 	%f132, %f115, %f20, %f131;
	max.f32 	%f133, %f132, 0f00000000;
	fma.rn.f32 	%f134, %f117, %f22, %f21;
	fma.rn.f32 	%f135, %f121, %f23, %f134;
	fma.rn.f32 	%f136, %f125, %f24, %f135;
	fma.rn.f32 	%f137, %f129, %f25, %f136;
	fma.rn.f32 	%f138, %f133, %f26, %f137;
	max.f32 	%f139, %f138, 0f00000000;
	fma.rn.f32 	%f140, %f117, %f28, %f27;
	fma.rn.f32 	%f141, %f121, %f29, %f140;
	fma.rn.f32 	%f142, %f125, %f30, %f141;
	fma.rn.f32 	%f143, %f129, %f31, %f142;
	fma.rn.f32 	%f144, %f133, %f32, %f143;
	max.f32 	%f145, %f144, 0f00000000;
	fma.rn.f32 	%f146, %f117, %f34, %f33;
	fma.rn.f32 	%f147, %f121, %f35, %f146;
	fma.rn.f32 	%f148, %f125, %f36, %f147;
	fma.rn.f32 	%f149, %f129, %f37, %f148;
	fma.rn.f32 	%f150, %f133, %f38, %f149;
	max.f32 	%f151, %f150, 0f00000000;
	fma.rn.f32 	%f152, %f117, %f40, %f39;
	fma.rn.f32 	%f153, %f121, %f41, %f152;
	fma.rn.f32 	%f154, %f125, %f42, %f153;
	fma.rn.f32 	%f155, %f129, %f43, %f154;
	fma.rn.f32 	%f156, %f133, %f44, %f155;
	max.f32 	%f157, %f156, 0f00000000;
	fma.rn.f32 	%f158, %f117, %f46, %f45;
	fma.rn.f32 	%f159, %f121, %f47, %f158;
	fma.rn.f32 	%f160, %f125, %f48, %f159;
	fma.rn.f32 	%f161, %f129, %f49, %f160;
	fma.rn.f32 	%f162, %f133, %f50, %f161;
	max.f32 	%f163, %f162, 0f00000000;
	fma.rn.f32 	%f164, %f117, %f52, %f51;
	fma.rn.f32 	%f165, %f121, %f53, %f164;
	fma.rn.f32 	%f166, %f125, %f54, %f165;
	fma.rn.f32 	%f167, %f129, %f55, %f166;
	fma.rn.f32 	%f168, %f133, %f56, %f167;
	max.f32 	%f169, %f168, 0f00000000;
	fma.rn.f32 	%f170, %f139, %f58, %f57;
	fma.rn.f32 	%f171, %f145, %f59, %f170;
	fma.rn.f32 	%f172, %f151, %f60, %f171;
	fma.rn.f32 	%f173, %f157, %f61, %f172;
	fma.rn.f32 	%f174, %f163, %f62, %f173;
	fma.rn.f32 	%f175, %f169, %f63, %f174;
	fma.rn.f32 	%f176, %f139, %f65, %f64;
	fma.rn.f32 	%f177, %f145, %f66, %f176;
	fma.rn.f32 	%f178, %f151, %f67, %f177;
	fma.rn.f32 	%f179, %f157, %f68, %f178;
	fma.rn.f32 	%f180, %f163, %f69, %f179;
	fma.rn.f32 	%f181, %f169, %f70, %f180;
	fma.rn.f32 	%f182, %f139, %f72, %f71;
	fma.rn.f32 	%f183, %f145, %f73, %f182;
	fma.rn.f32 	%f184, %f151, %f74, %f183;
	fma.rn.f32 	%f185, %f157, %f75, %f184;
	fma.rn.f32 	%f186, %f163, %f76, %f185;
	fma.rn.f32 	%f187, %f169, %f77, %f186;
	fma.rn.f32 	%f188, %f139, %f79, %f78;
	fma.rn.f32 	%f189, %f145, %f80, %f188;
	fma.rn.f32 	%f190, %f151, %f81, %f189;
	fma.rn.f32 	%f191, %f157, %f82, %f190;
	fma.rn.f32 	%f192, %f163, %f83, %f191;
	fma.rn.f32 	%f193, %f169, %f84, %f192;
	fma.rn.f32 	%f194, %f139, %f86, %f85;
	fma.rn.f32 	%f195, %f145, %f87, %f194;
	fma.rn.f32 	%f196, %f151, %f88, %f195;
	fma.rn.f32 	%f197, %f157, %f89, %f196;
	fma.rn.f32 	%f198, %f163, %f90, %f197;
	fma.rn.f32 	%f199, %f169, %f91, %f198;
	fma.rn.f32 	%f200, %f139, %f93, %f92;
	fma.rn.f32 	%f201, %f145, %f94, %f200;
	fma.rn.f32 	%f202, %f151, %f95, %f201;
	fma.rn.f32 	%f203, %f157, %f96, %f202;
	fma.rn.f32 	%f204, %f163, %f97, %f203;
	fma.rn.f32 	%f205, %f169, %f98, %f204;
	fma.rn.f32 	%f206, %f139, %f100, %f99;
	fma.rn.f32 	%f207, %f145, %f101, %f206;
	fma.rn.f32 	%f208, %f151, %f102, %f207;
	fma.rn.f32 	%f209, %f157, %f103, %f208;
	fma.rn.f32 	%f210, %f163, %f104, %f209;
	fma.rn.f32 	%f211, %f169, %f105, %f210;
	setp.gt.f32 	%p2, %f181, %f175;
	selp.f32 	%f212, %f181, %f175, %p2;
	setp.gt.f32 	%p3, %f187, %f212;
	selp.f32 	%f213, %f187, %f212, %p3;
	setp.gt.f32 	%p4, %f193, %f213;
	selp.f32 	%f214, %f193, %f213, %p4;
	setp.gt.f32 	%p5, %f199, %f214;
	selp.f32 	%f215, %f199, %f214, %p5;
	setp.gt.f32 	%p6, %f205, %f215;
	selp.f32 	%f216, %f205, %f215, %p6;
	setp.gt.f32 	%p7, %f211, %f216;
	selp.f32 	%f217, %f211, %f216, %p7;
	sub.f32 	%f218, %f175, %f217;
	fma.rn.f32 	%f219, %f218, 0f3BBB989D, 0f3F000000;
	cvt.sat.f32.f32 	%f220, %f219;
	mov.f32 	%f221, 0f4B400001;
	mov.f32 	%f222, 0f437C0000;
	fma.rm.f32 	%f223, %f220, %f222, %f221;
	add.f32 	%f224, %f223, 0fCB40007F;
	neg.f32 	%f225, %f224;
	fma.rn.f32 	%f226, %f218, 0f3FB8AA3B, %f225;
	fma.rn.f32 	%f227, %f218, 0f32A57060, %f226;
	mov.b32 	%r13, %f223;
	shl.b32 	%r14, %r13, 23;
	mov.b32 	%f228, %r14;
	ex2.approx.ftz.f32 	%f229, %f227;
	mul.f32 	%f230, %f229, %f228;
	add.f32 	%f231, %f230, 0f00000000;
	sub.f32 	%f232, %f181, %f217;
	fma.rn.f32 	%f233, %f232, 0f3BBB989D, 0f3F000000;
	cvt.sat.f32.f32 	%f234, %f233;
	fma.rm.f32 	%f235, %f234, %f222, %f221;
	add.f32 	%f236, %f235, 0fCB40007F;
	neg.f32 	%f237, %f236;
	fma.rn.f32 	%f238, %f232, 0f3FB8AA3B, %f237;
	fma.rn.f32 	%f239, %f232, 0f32A57060, %f238;
	mov.b32 	%r15, %f235;
	shl.b32 	%r16, %r15, 23;
	mov.b32 	%f240, %r16;
	ex2.approx.ftz.f32 	%f241, %f239;
	mul.f32 	%f242, %f241, %f240;
	add.f32 	%f243, %f231, %f242;
	sub.f32 	%f244, %f187, %f217;
	fma.rn.f32 	%f245, %f244, 0f3BBB989D, 0f3F000000;
	cvt.sat.f32.f32 	%f246, %f245;
	fma.rm.f32 	%f247, %f246, %f222, %f221;
	add.f32 	%f248, %f247, 0fCB40007F;
	neg.f32 	%f249, %f248;
	fma.rn.f32 	%f250, %f244, 0f3FB8AA3B, %f249;
	fma.rn.f32 	%f251, %f244, 0f32A57060, %f250;
	mov.b32 	%r17, %f247;
	shl.b32 	%r18, %r17, 23;
	mov.b32 	%f252, %r18;
	ex2.approx.ftz.f32 	%f253, %f251;
	mul.f32 	%f254, %f253, %f252;
	add.f32 	%f255, %f243, %f254;
	sub.f32 	%f256, %f193, %f217;
	fma.rn.f32 	%f257, %f256, 0f3BBB989D, 0f3F000000;
	cvt.sat.f32.f32 	%f258, %f257;
	fma.rm.f32 	%f259, %f258, %f222, %f221;
	add.f32 	%f260, %f259, 0fCB40007F;
	neg.f32 	%f261, %f260;
	fma.rn.f32 	%f262, %f256, 0f3FB8AA3B, %f261;
	fma.rn.f32 	%f263, %f256, 0f32A57060, %f262;
	mov.b32 	%r19, %f259;
	shl.b32 	%r20, %r19, 23;
	mov.b32 	%f264, %r20;
	ex2.approx.ftz.f32 	%f265, %f263;
	mul.f32 	%f266, %f265, %f264;
	add.f32 	%f267, %f255, %f266;
	sub.f32 	%f268, %f199, %f217;
	fma.rn.f32 	%f269, %f268, 0f3BBB989D, 0f3F000000;
	cvt.sat.f32.f32 	%f270, %f269;
	fma.rm.f32 	%f271, %f270, %f222, %f221;
	add.f32 	%f272, %f271, 0fCB40007F;
	neg.f32 	%f273, %f272;
	fma.rn.f32 	%f274, %f268, 0f3FB8AA3B, %f273;
	fma.rn.f32 	%f275, %f268, 0f32A57060, %f274;
	mov.b32 	%r21, %f271;
	shl.b32 	%r22, %r21, 23;
	mov.b32 	%f276, %r22;
	ex2.approx.ftz.f32 	%f277, %f275;
	mul.f32 	%f278, %f277, %f276;
	add.f32 	%f279, %f267, %f278;
	sub.f32 	%f280, %f205, %f217;
	fma.rn.f32 	%f281, %f280, 0f3BBB989D, 0f3F000000;
	cvt.sat.f32.f32 	%f282, %f281;
	fma.rm.f32 	%f283, %f282, %f222, %f221;
	add.f32 	%f284, %f283, 0fCB40007F;
	neg.f32 	%f285, %f284;
	fma.rn.f32 	%f286, %f280, 0f3FB8AA3B, %f285;
	fma.rn.f32 	%f287, %f280, 0f32A57060, %f286;
	mov.b32 	%r23, %f283;
	shl.b32 	%r24, %r23, 23;
	mov.b32 	%f288, %r24;
	ex2.approx.ftz.f32 	%f289, %f287;
	mul.f32 	%f290, %f289, %f288;
	add.f32 	%f291, %f279, %f290;
	sub.f32 	%f292, %f211, %f217;
	fma.rn.f32 	%f293, %f292, 0f3BBB989D, 0f3F000000;
	cvt.sat.f32.f32 	%f294, %f293;
	fma.rm.f32 	%f295, %f294, %f222, %f221;
	add.f32 	%f296, %f295, 0fCB40007F;
	neg.f32 	%f297, %f296;
	fma.rn.f32 	%f298, %f292, 0f3FB8AA3B, %f297;
	fma.rn.f32 	%f299, %f292, 0f32A57060, %f298;
	mov.b32 	%r25, %f295;
	shl.b32 	%r26, %r25, 23;
	mov.b32 	%f300, %r26;
	ex2.approx.ftz.f32 	%f301, %f299;
	mul.f32 	%f302, %f301, %f300;
	add.f32 	%f303, %f291, %f302;
	div.rn.f32 	%f304, %f230, %f303;
	div.rn.f32 	%f305, %f242, %f303;
	div.rn.f32 	%f306, %f254, %f303;
	div.rn.f32 	%f307, %f266, %f303;
	div.rn.f32 	%f308, %f278, %f303;
	div.rn.f32 	%f309, %f290, %f303;
	div.rn.f32 	%f310, %f302, %f303;
	max.f32 	%f311, %f304, 0f322BCC77;
	cvta.to.global.u64 	%rd11, %rd17;
	mul.wide.s32 	%rd12, %r12, 4;
	add.s64 	%rd13, %rd11, %rd12;
	ld.global.f32 	%f312, [%rd13];
	mov.b32 	%r27, %f311;
	add.s32 	%r28, %r27, -1059760811;
	and.b32  	%r29, %r28, -8388608;
	sub.s32 	%r30, %r27, %r29;
	mov.b32 	%f313, %r30;
	cvt.rn.f32.s32 	%f314, %r29;
	fma.rn.f32 	%f315, %f314, 0f34000000, 0f00000000;
	add.f32 	%f316, %f313, 0fBF800000;
	fma.rn.f32 	%f317, %f316, 0fBE055027, 0f3E1039F6;
	fma.rn.f32 	%f318, %f317, %f316, 0fBDF8CDCC;
	fma.rn.f32 	%f319, %f318, %f316, 0f3E0F2955;
	fma.rn.f32 	%f320, %f319, %f316, 0fBE2AD8B9;
	fma.rn.f32 	%f321, %f320, %f316, 0f3E4CED0B;
	fma.rn.f32 	%f322, %f321, %f316, 0fBE7FFF22;
	fma.rn.f32 	%f323, %f322, %f316, 0f3EAAAA78;
	fma.rn.f32 	%f324, %f323, %f316, 0fBF000000;
	mul.f32 	%f325, %f316, %f324;
	fma.rn.f32 	%f326, %f325, %f316, %f316;
	fma.rn.f32 	%f327, %f315, 0f3F317218, %f326;
	setp.gt.u32 	%p8, %r27, 2139095039;
	fma.rn.f32 	%f328, %f311, 0f7F800000, 0f7F800000;
	selp.f32 	%f329, %f328, %f327, %p8;
	mul.f32 	%f330, %f312, %f329;
	mov.f32 	%f331, 0f00000000;
	sub.f32 	%f332, %f331, %f330;
	max.f32 	%f333, %f305, 0f322BCC77;
	ld.global.f32 	%f334, [%rd13+4];
	mov.b32 	%r31, %f333;
	add.s32 	%r32, %r31, -1059760811;
	and.b32  	%r33, %r32, -8388608;
	sub.s32 	%r34, %r31, %r33;
	mov.b32 	%f335, %r34;
	cvt.rn.f32.s32 	%f336, %r33;
	fma.rn.f32 	%f337, %f336, 0f34000000, 0f00000000;
	add.f32 	%f338, %f335, 0fBF800000;
	fma.rn.f32 	%f339, %f338, 0fBE055027, 0f3E1039F6;
	fma.rn.f32 	%f340, %f339, %f338, 0fBDF8CDCC;
	fma.rn.f32 	%f341, %f340, %f338, 0f3E0F2955;
	fma.rn.f32 	%f342, %f341, %f338, 0fBE2AD8B9;
	fma.rn.f32 	%f343, %f342, %f338, 0f3E4CED0B;
	fma.rn.f32 	%f344, %f343, %f338, 0fBE7FFF22;
	fma.rn.f32 	%f345, %f344, %f338, 0f3EAAAA78;
	fma.rn.f32 	%f346, %f345, %f338, 0fBF000000;
	mul.f32 	%f347, %f338, %f346;
	fma.rn.f32 	%f348, %f347, %f338, %f338;
	fma.rn.f32 	%f349, %f337, 0f3F317218, %f348;
	setp.gt.u32 	%p9, %r31, 2139095039;
	fma.rn.f32 	%f350, %f333, 0f7F800000, 0f7F800000;
	selp.f32 	%f351, %f350, %f349, %p9;
	mul.f32 	%f352, %f334, %f351;
	sub.f32 	%f353, %f332, %f352;
	max.f32 	%f354, %f306, 0f322BCC77;
	ld.global.f32 	%f355, [%rd13+8];
	mov.b32 	%r35, %f354;
	add.s32 	%r36, %r35, -1059760811;
	and.b32  	%r37, %r36, -8388608;
	sub.s32 	%r38, %r35, %r37;
	mov.b32 	%f356, %r38;
	cvt.rn.f32.s32 	%f357, %r37;
	fma.rn.f32 	%f358, %f357, 0f34000000, 0f00000000;
	add.f32 	%f359, %f356, 0fBF800000;
	fma.rn.f32 	%f360, %f359, 0fBE055027, 0f3E1039F6;
	fma.rn.f32 	%f361, %f360, %f359, 0fBDF8CDCC;
	fma.rn.f32 	%f362, %f361, %f359, 0f3E0F2955;
	fma.rn.f32 	%f363, %f362, %f359, 0fBE2AD8B9;
	fma.rn.f32 	%f364, %f363, %f359, 0f3E4CED0B;
	fma.rn.f32 	%f365, %f364, %f359, 0fBE7FFF22;
	fma.rn.f32 	%f366, %f365, %f359, 0f3EAAAA78;
	fma.rn.f32 	%f367, %f366, %f359, 0fBF000000;
	mul.f32 	%f368, %f359, %f367;
	fma.rn.f32 	%f369, %f368, %f359, %f359;
	fma.rn.f32 	%f370, %f358, 0f3F317218, %f369;
	setp.gt.u32 	%p10, %r35, 2139095039;
	fma.rn.f32 	%f371, %f354, 0f7F800000, 0f7F800000;
	selp.f32 	%f372, %f371, %f370, %p10;
	mul.f32 	%f373, %f355, %f372;
	sub.f32 	%f374, %f353, %f373;
	max.f32 	%f375, %f307, 0f322BCC77;
	ld.global.f32 	%f376, [%rd13+12];
	mov.b32 	%r39, %f375;
	add.s32 	%r40, %r39, -1059760811;
	and.b32  	%r41, %r40, -8388608;
	sub.s32 	%r42, %r39, %r41;
	mov.b32 	%f377, %r42;
	cvt.rn.f32.s32 	%f378, %r41;
	fma.rn.f32 	%f379, %f378, 0f34000000, 0f00000000;
	add.f32 	%f380, %f377, 0fBF800000;
	fma.rn.f32 	%f381, %f380, 0fBE055027, 0f3E1039F6;
	fma.rn.f32 	%f382, %f381, %f380, 0fBDF8CDCC;
	fma.rn.f32 	%f383, %f382, %f380, 0f3E0F2955;
	fma.rn.f32 	%f384, %f383, %f380, 0fBE2AD8B9;
	fma.rn.f32 	%f385, %f384, %f380, 0f3E4CED0B;
	fma.rn.f32 	%f386, %f385, %f380, 0fBE7FFF22;
	fma.rn.f32 	%f387, %f386, %f380, 0f3EAAAA78;
	fma.rn.f32 	%f388, %f387, %f380, 0fBF000000;
	mul.f32 	%f389, %f380, %f388;
	fma.rn.f32 	%f390, %f389, %f380, %f380;
	fma.rn.f32 	%f391, %f379, 0f3F317218, %f390;
	setp.gt.u32 	%p11, %r39, 2139095039;
	fma.rn.f32 	%f392, %f375, 0f7F800000, 0f7F800000;
	selp.f32 	%f393, %f392, %f391, %p11;
	mul.f32 	%f394, %f376, %f393;
	sub.f32 	%f395, %f374, %f394;
	max.f32 	%f396, %f308, 0f322BCC77;
	ld.global.f32 	%f397, [%rd13+16];
	mov.b32 	%r43, %f396;
	add.s32 	%r44, %r43, -1059760811;
	and.b32  	%r45, %r44, -8388608;
	sub.s32 	%r46, %r43, %r45;
	mov.b32 	%f398, %r46;
	cvt.rn.f32.s32 	%f399, %r45;
	fma.rn.f32 	%f400, %f399, 0f34000000, 0f00000000;
	add.f32 	%f401, %f398, 0fBF800000;
	fma.rn.f32 	%f402, %f401, 0fBE055027, 0f3E1039F6;
	fma.rn.f32 	%f403, %f402, %f401, 0fBDF8CDCC;
	fma.rn.f32 	%f404, %f403, %f401, 0f3E0F2955;
	fma.rn.f32 	%f405, %f404, %f401, 0fBE2AD8B9;
	fma.rn.f32 	%f406, %f405, %f401, 0f3E4CED0B;
	fma.rn.f32 	%f407, %f406, %f401, 0fBE7FFF22;
	fma.rn.f32 	%f408, %f407, %f401, 0f3EAAAA78;
	fma.rn.f32 	%f409, %f408, %f401, 0fBF000000;
	mul.f32 	%f410, %f401, %f409;
	fma.rn.f32 	%f411, %f410, %f401, %f401;
	fma.rn.f32 	%f412, %f400, 0f3F317218, %f411;
	setp.gt.u32 	%p12, %r43, 2139095039;
	fma.rn.f32 	%f413, %f396, 0f7F800000, 0f7F800000;
	selp.f32 	%f414, %f413, %f412, %p12;
	mul.f32 	%f415, %f397, %f414;
	sub.f32 	%f416, %f395, %f415;
	max.f32 	%f417, %f309, 0f322BCC77;
	ld.global.f32 	%f418, [%rd13+20];
	mov.b32 	%r47, %f417;
	add.s32 	%r48, %r47, -1059760811;
	and.b32  	%r49, %r48, -8388608;
	sub.s32 	%r50, %r47, %r49;
	mov.b32 	%f419, %r50;
	cvt.rn.f32.s32 	%f420, %r49;
	fma.rn.f32 	%f421, %f420, 0f34000000, 0f00000000;
	add.f32 	%f422, %f419, 0fBF800000;
	fma.rn.f32 	%f423, %f422, 0fBE055027, 0f3E1039F6;
	fma.rn.f32 	%f424, %f423, %f422, 0fBDF8CDCC;
	fma.rn.f32 	%f425, %f424, %f422, 0f3E0F2955;
	fma.rn.f32 	%f426, %f425, %f422, 0fBE2AD8B9;
	fma.rn.f32 	%f427, %f426, %f422, 0f3E4CED0B;
	fma.rn.f32 	%f428, %f427, %f422, 0fBE7FFF22;
	fma.rn.f32 	%f429, %f428, %f422, 0f3EAAAA78;
	fma.rn.f32 	%f430, %f429, %f422, 0fBF000000;
	mul.f32 	%f431, %f422, %f430;
	fma.rn.f32 	%f432, %f431, %f422, %f422;
	fma.rn.f32 	%f433, %f421, 0f3F317218, %f432;
	setp.gt.u32 	%p13, %r47, 2139095039;
	fma.rn.f32 	%f434, %f417, 0f7F800000, 0f7F800000;
	selp.f32 	%f435, %f434, %f433, %p13;
	mul.f32 	%f436, %f418, %f435;
	sub.f32 	%f437, %f416, %f436;
	max.f32 	%f438, %f310, 0f322BCC77;
	ld.global.f32 	%f439, [%rd13+24];
	mov.b32 	%r51, %f438;
	add.s32 	%r52, %r51, -1059760811;
	and.b32  	%r53, %r52, -8388608;
	sub.s32 	%r54, %r51, %r53;
	mov.b32 	%f440, %r54;
	cvt.rn.f32.s32 	%f441, %r53;
	fma.rn.f32 	%f442, %f441, 0f34000000, 0f00000000;
	add.f32 	%f443, %f440, 0fBF800000;
	fma.rn.f32 	%f444, %f443, 0fBE055027, 0f3E1039F6;
	fma.rn.f32 	%f445, %f444, %f443, 0fBDF8CDCC;
	fma.rn.f32 	%f446, %f445, %f443, 0f3E0F2955;
	fma.rn.f32 	%f447, %f446, %f443, 0fBE2AD8B9;
	fma.rn.f32 	%f448, %f447, %f443, 0f3E4CED0B;
	fma.rn.f32 	%f449, %f448, %f443, 0fBE7FFF22;
	fma.rn.f32 	%f450, %f449, %f443, 0f3EAAAA78;
	fma.rn.f32 	%f451, %f450, %f443, 0fBF000000;
	mul.f32 	%f452, %f443, %f451;
	fma.rn.f32 	%f453, %f452, %f443, %f443;
	fma.rn.f32 	%f454, %f442, 0f3F317218, %f453;
	setp.gt.u32 	%p14, %r51, 2139095039;
	fma.rn.f32 	%f455, %f438, 0f7F800000, 0f7F800000;
	selp.f32 	%f456, %f455, %f454, %p14;
	mul.f32 	%f457, %f439, %f456;
	sub.f32 	%f458, %f437, %f457;
	add.f32 	%f466, %f466, %f458;
	add.s32 	%r60, %r60, %r55;
	setp.lt.s32 	%p15, %r60, %r9;
	@%p15 bra 	$L__BB0_2;
$L__BB0_3:
	shl.b32 	%r56, %r2, 2;
	mov.u32 	%r57, s_data;
	add.s32 	%r5, %r57, %r56;
	st.shared.f32 	[%r5], %f466;
	bar.sync 	0;
	mov.u32 	%r61, %ntid.x;
	setp.lt.u32 	%p16, %r61, 2;
	@%p16 bra 	$L__BB0_7;
$L__BB0_4:
	shr.u32 	%r8, %r61, 1;
	setp.ge.u32 	%p17, %r2, %r8;
	@%p17 bra 	$L__BB0_6;
	shl.b32 	%r58, %r8, 2;
	add.s32 	%r59, %r5, %r58;
	ld.shared.f32 	%f459, [%r59];
	ld.shared.f32 	%f460, [%r5];
	add.f32 	%f461, %f459, %f460;
	st.shared.f32 	[%r5], %f461;
$L__BB0_6:
	bar.sync 	0;
	setp.gt.u32 	%p18, %r61, 3;
	mov.u32 	%r61, %r8;
	@%p18 bra 	$L__BB0_4;
$L__BB0_7:
	setp.ne.s32 	%p19, %r2, 0;
	@%p19 bra 	$L__BB0_9;
	ld.param.u64 	%rd18, [_Z22evaluate_parameter_setPKfS0_iS0_iPf_param_5];
	ld.shared.f32 	%f462, [s_data];
	cvt.rn.f32.s32 	%f463, %r9;
	div.rn.f32 	%f464, %f462, %f463;
	cvta.to.global.u64 	%rd14, %rd18;
	mul.wide.u32 	%rd15, %r1, 4;
	add.s64 	%rd16, %rd14, %rd15;
	st.global.f32 	[%rd16], %f464;
$L__BB0_9:
	ret;

}
	// .globl	_Z14predict_kernelPKfS0_iPi
.visible .entry _Z14predict_kernelPKfS0_iPi(
	.param .u64 .ptr .align 1 _Z14predict_kernelPKfS0_iPi_param_0,
	.param .u64 .ptr .align 1 _Z14predict_kernelPKfS0_iPi_param_1,
	.param .u32 _Z14predict_kernelPKfS0_iPi_param_2,
	.param .u64 .ptr .align 1 _Z14predict_kernelPKfS0_iPi_param_3
)
{
	.reg .pred 	%p<14>;
	.reg .b32 	%r<27>;
	.reg .b32 	%f<311>;
	.reg .b64 	%rd<11>;

	ld.param.u64 	%rd1, [_Z14predict_kernelPKfS0_iPi_param_0];
	ld.param.u64 	%rd2, [_Z14predict_kernelPKfS0_iPi_param_1];
	ld.param.u32 	%r2, [_Z14predict_kernelPKfS0_iPi_param_2];
	ld.param.u64 	%rd3, [_Z14predict_kernelPKfS0_iPi_param_3];
	mov.u32 	%r3, %ctaid.x;
	mov.u32 	%r4, %ntid.x;
	mov.u32 	%r5, %tid.x;
	mad.lo.s32 	%r1, %r3, %r4, %r5;
	setp.ge.s32 	%p1, %r1, %r2;
	@%p1 bra 	$L__BB1_2;
	cvta.to.global.u64 	%rd4, %rd2;
	cvta.to.global.u64 	%rd5, %rd3;
	cvta.to.global.u64 	%rd6, %rd1;
	mul.lo.s32 	%r6, %r1, 3;
	mul.wide.s32 	%rd7, %r6, 4;
	add.s64 	%rd8, %rd6, %rd7;
	ld.global.f32 	%f1, [%rd4+60];
	ld.global.f32 	%f2, [%rd8];
	ld.global.f32 	%f3, [%rd4];
	fma.rn.f32 	%f4, %f2, %f3, %f1;
	ld.global.f32 	%f5, [%rd8+4];
	ld.global.f32 	%f6, [%rd4+20];
	fma.rn.f32 	%f7, %f5, %f6, %f4;
	ld.global.f32 	%f8, [%rd8+8];
	ld.global.f32 	%f9, [%rd4+40];
	fma.rn.f32 	%f10, %f8, %f9, %f7;
	max.f32 	%f11, %f10, 0f00000000;
	ld.global.f32 	%f12, [%rd4+64];
	ld.global.f32 	%f13, [%rd4+4];
	fma.rn.f32 	%f14, %f2, %f13, %f12;
	ld.global.f32 	%f15, [%rd4+24];
	fma.rn.f32 	%f16, %f5, %f15, %f14;
	ld.global.f32 	%f17, [%rd4+44];
	fma.rn.f32 	%f18, %f8, %f17, %f16;
	max.f32 	%f19, %f18, 0f00000000;
	ld.global.f32 	%f20, [%rd4+68];
	ld.global.f32 	%f21, [%rd4+8];
	fma.rn.f32 	%f22, %f2, %f21, %f20;
	ld.global.f32 	%f23, [%rd4+28];
	fma.rn.f32 	%f24, %f5, %f23, %f22;
	ld.global.f32 	%f25, [%rd4+48];
	fma.rn.f32 	%f26, %f8, %f25, %f24;
	max.f32 	%f27, %f26, 0f00000000;
	ld.global.f32 	%f28, [%rd4+72];
	ld.global.f32 	%f29, [%rd4+12];
	fma.rn.f32 	%f30, %f2, %f29, %f28;
	ld.global.f32 	%f31, [%rd4+32];
	fma.rn.f32 	%f32, %f5, %f31, %f30;
	ld.global.f32 	%f33, [%rd4+52];
	fma.rn.f32 	%f34, %f8, %f33, %f32;
	max.f32 	%f35, %f34, 0f00000000;
	ld.global.f32 	%f36, [%rd4+76];
	ld.global.f32 	%f37, [%rd4+16];
	fma.rn.f32 	%f38, %f2, %f37, %f36;
	ld.global.f32 	%f39, [%rd4+36];
	fma.rn.f32 	%f40, %f5, %f39, %f38;
	ld.global.f32 	%f41, [%rd4+56];
	fma.rn.f32 	%f42, %f8, %f41, %f40;
	max.f32 	%f43, %f42, 0f00000000;
	ld.global.f32 	%f44, [%rd4+200];
	ld.global.f32 	%f45, [%rd4+80];
	fma.rn.f32 	%f46, %f11, %f45, %f44;
	ld.global.f32 	%f47, [%rd4+104];
	fma.rn.f32 	%f48, %f19, %f47, %f46;
	ld.global.f32 	%f49, [%rd4+128];
	fma.rn.f32 	%f50, %f27, %f49, %f48;
	ld.global.f32 	%f51, [%rd4+152];
	fma.rn.f32 	%f52, %f35, %f51, %f50;
	ld.global.f32 	%f53, [%rd4+176];
	fma.rn.f32 	%f54, %f43, %f53, %f52;
	max.f32 	%f55, %f54, 0f00000000;
	ld.global.f32 	%f56, [%rd4+204];
	ld.global.f32 	%f57, [%rd4+84];
	fma.rn.f32 	%f58, %f11, %f57, %f56;
	ld.global.f32 	%f59, [%rd4+108];
	fma.rn.f32 	%f60, %f19, %f59, %f58;
	ld.global.f32 	%f61, [%rd4+132];
	fma.rn.f32 	%f62, %f27, %f61, %f60;
	ld.global.f32 	%f63, [%rd4+156];
	fma.rn.f32 	%f64, %f35, %f63, %f62;
	ld.global.f32 	%f65, [%rd4+180];
	fma.rn.f32 	%f66, %f43, %f65, %f64;
	max.f32 	%f67, %f66, 0f00000000;
	ld.global.f32 	%f68, [%rd4+208];
	ld.global.f32 	%f69, [%rd4+88];
	fma.rn.f32 	%f70, %f11, %f69, %f68;
	ld.global.f32 	%f71, [%rd4+112];
	fma.rn.f32 	%f72, %f19, %f71, %f70;
	ld.global.f32 	%f73, [%rd4+136];
	fma.rn.f32 	%f74, %f27, %f73, %f72;
	ld.global.f32 	%f75, [%rd4+160];
	fma.rn.f32 	%f76, %f35, %f75, %f74;
	ld.global.f32 	%f77, [%rd4+184];
	fma.rn.f32 	%f78, %f43, %f77, %f76;
	max.f32 	%f79, %f78, 0f00000000;
	ld.global.f32 	%f80, [%rd4+212];
	ld.global.f32 	%f81, [%rd4+92];
	fma.rn.f32 	%f82, %f11, %f81, %f80;
	ld.global.f32 	%f83, [%rd4+116];
	fma.rn.f32 	%f84, %f19, %f83, %f82;
	ld.global.f32 	%f85, [%rd4+140];
	fma.rn.f32 	%f86, %f27, %f85, %f84;
	ld.global.f32 	%f87, [%rd4+164];
	fma.rn.f32 	%f88, %f35, %f87, %f86;
	ld.global.f32 	%f89, [%rd4+188];
	fma.rn.f32 	%f90, %f43, %f89, %f88;
	max.f32 	%f91, %f90, 0f00000000;
	ld.global.f32 	%f92, [%rd4+216];
	ld.global.f32 	%f93, [%rd4+96];
	fma.rn.f32 	%f94, %f11, %f93, %f92;
	ld.global.f32 	%f95, [%rd4+120];
	fma.rn.f32 	%f96, %f19, %f95, %f94;
	ld.global.f32 	%f97, [%rd4+144];
	fma.rn.f32 	%f98, %f27, %f97, %f96;
	ld.global.f32 	%f99, [%rd4+168];
	fma.rn.f32 	%f100, %f35, %f99, %f98;
	ld.global.f32 	%f101, [%rd4+192];
	fma.rn.f32 	%f102, %f43, %f101, %f100;
	max.f32 	%f103, %f102, 0f00000000;
	ld.global.f32 	%f104, [%rd4+220];
	ld.global.f32 	%f105, [%rd4+100];
	fma.rn.f32 	%f106, %f11, %f105, %f104;
	ld.global.f32 	%f107, [%rd4+124];
	fma.rn.f32 	%f108, %f19, %f107, %f106;
	ld.global.f32 	%f109, [%rd4+148];
	fma.rn.f32 	%f110, %f27, %f109, %f108;
	ld.global.f32 	%f111, [%rd4+172];
	fma.rn.f32 	%f112, %f35, %f111, %f110;
	ld.global.f32 	%f113, [%rd4+196];
	fma.rn.f32 	%f114, %f43, %f113, %f112;
	max.f32 	%f115, %f114, 0f00000000;
	ld.global.f32 	%f116, [%rd4+392];
	ld.global.f32 	%f117, [%rd4+224];
	fma.rn.f32 	%f118, %f55, %f117, %f116;
	ld.global.f32 	%f119, [%rd4+252];
	fma.rn.f32 	%f120, %f67, %f119, %f118;
	ld.global.f32 	%f121, [%rd4+280];
	fma.rn.f32 	%f122, %f79, %f121, %f120;
	ld.global.f32 	%f123, [%rd4+308];
	fma.rn.f32 	%f124, %f91, %f123, %f122;
	ld.global.f32 	%f125, [%rd4+336];
	fma.rn.f32 	%f126, %f103, %f125, %f124;
	ld.global.f32 	%f127, [%rd4+364];
	fma.rn.f32 	%f128, %f115, %f127, %f126;
	ld.global.f32 	%f129, [%rd4+396];
	ld.global.f32 	%f130, [%rd4+228];
	fma.rn.f32 	%f131, %f55, %f130, %f129;
	ld.global.f32 	%f132, [%rd4+256];
	fma.rn.f32 	%f133, %f67, %f132, %f131;
	ld.global.f32 	%f134, [%rd4+284];
	fma.rn.f32 	%f135, %f79, %f134, %f133;
	ld.global.f32 	%f136, [%rd4+312];
	fma.rn.f32 	%f137, %f91, %f136, %f135;
	ld.global.f32 	%f138, [%rd4+340];
	fma.rn.f32 	%f139, %f103, %f138, %f137;
	ld.global.f32 	%f140, [%rd4+368];
	fma.rn.f32 	%f141, %f115, %f140, %f139;
	ld.global.f32 	%f142, [%rd4+400];
	ld.global.f32 	%f143, [%rd4+232];
	fma.rn.f32 	%f144, %f55, %f143, %f142;
	ld.global.f32 	%f145, [%rd4+260];
	fma.rn.f32 	%f146, %f67, %f145, %f144;
	ld.global.f32 	%f147, [%rd4+288];
	fma.rn.f32 	%f148, %f79, %f147, %f146;
	ld.global.f32 	%f149, [%rd4+316];
	fma.rn.f32 	%f150, %f91, %f149, %f148;
	ld.global.f32 	%f151, [%rd4+344];
	fma.rn.f32 	%f152, %f103, %f151, %f150;
	ld.global.f32 	%f153, [%rd4+372];
	fma.rn.f32 	%f154, %f115, %f153, %f152;
	ld.global.f32 	%f155, [%rd4+404];
	ld.global.f32 	%f156, [%rd4+236];
	fma.rn.f32 	%f157, %f55, %f156, %f155;
	ld.global.f32 	%f158, [%rd4+264];
	fma.rn.f32 	%f159, %f67, %f158, %f157;
	ld.global.f32 	%f160, [%rd4+292];
	fma.rn.f32 	%f161, %f79, %f160, %f159;
	ld.global.f32 	%f162, [%rd4+320];
	fma.rn.f32 	%f163, %f91, %f162, %f161;
	ld.global.f32 	%f164, [%rd4+348];
	fma.rn.f32 	%f165, %f103, %f164, %f163;
	ld.global.f32 	%f166, [%rd4+376];
	fma.rn.f32 	%f167, %f115, %f166, %f165;
	ld.global.f32 	%f168, [%rd4+408];
	ld.global.f32 	%f169, [%rd4+240];
	fma.rn.f32 	%f170, %f55, %f169, %f168;
	ld.global.f32 	%f171, [%rd4+268];
	fma.rn.f32 	%f172, %f67, %f171, %f170;
	ld.global.f32 	%f173, [%rd4+296];
	fma.rn.f32 	%f174, %f79, %f173, %f172;
	ld.global.f32 	%f175, [%rd4+324];
	fma.rn.f32 	%f176, %f91, %f175, %f174;
	ld.global.f32 	%f177, [%rd4+352];
	fma.rn.f32 	%f178, %f103, %f177, %f176;
	ld.global.f32 	%f179, [%rd4+380];
	fma.rn.f32 	%f180, %f115, %f179, %f178;
	ld.global.f32 	%f181, [%rd4+412];
	ld.global.f32 	%f182, [%rd4+244];
	fma.rn.f32 	%f183, %f55, %f182, %f181;
	ld.global.f32 	%f184, [%rd4+272];
	fma.rn.f32 	%f185, %f67, %f184, %f183;
	ld.global.f32 	%f186, [%rd4+300];
	fma.rn.f32 	%f187, %f79, %f186, %f185;
	ld.global.f32 	%f188, [%rd4+328];
	fma.rn.f32 	%f189, %f91, %f188, %f187;
	ld.global.f32 	%f190, [%rd4+356];
	fma.rn.f32 	%f191, %f103, %f190, %f189;
	ld.global.f32 	%f192, [%rd4+384];
	fma.rn.f32 	%f193, %f115, %f192, %f191;
	ld.global.f32 	%f194, [%rd4+416];
	ld.global.f32 	%f195, [%rd4+248];
	fma.rn.f32 	%f196, %f55, %f195, %f194;
	ld.global.f32 	%f197, [%rd4+276];
	fma.rn.f32 	%f198, %f67, %f197, %f196;
	ld.global.f32 	%f199, [%rd4+304];
	fma.rn.f32 	%f200, %f79, %f199, %f198;
	ld.global.f32 	%f201, [%rd4+332];
	fma.rn.f32 	%f202, %f91, %f201, %f200;
	ld.global.f32 	%f203, [%rd4+360];
	fma.rn.f32 	%f204, %f103, %f203, %f202;
	ld.global.f32 	%f205, [%rd4+388];
	fma.rn.f32 	%f206, %f115, %f205, %f204;
	setp.gt.f32 	%p2, %f141, %f128;
	selp.f32 	%f207, %f141, %f128, %p2;
	setp.gt.f32 	%p3, %f154, %f207;
	selp.f32 	%f208, %f154, %f207, %p3;
	setp.gt.f32 	%p4, %f167, %f208;
	selp.f32 	%f209, %f167, %f208, %p4;
	setp.gt.f32 	%p5, %f180, %f209;
	selp.f32 	%f210, %f180, %f209, %p5;
	setp.gt.f32 	%p6, %f193, %f210;
	selp.f32 	%f211, %f193, %f210, %p6;
	setp.gt.f32 	%p7, %f206, %f211;
	selp.f32 	%f212, %f206, %f211, %p7;
	sub.f32 	%f213, %f128, %f212;
	fma.rn.f32 	%f214, %f213, 0f3BBB989D, 0f3F000000;
	cvt.sat.f32.f32 	%f215, %f214;
	mov.f32 	%f216, 0f4B400001;
	mov.f32 	%f217, 0f437C0000;
	fma.rm.f32 	%f218, %f215, %f217, %f216;
	add.f32 	%f219, %f218, 0fCB40007F;
	neg.f32 	%f220, %f219;
	fma.rn.f32 	%f221, %f213, 0f3FB8AA3B, %f220;
	fma.rn.f32 	%f222, %f213, 0f32A57060, %f221;
	mov.b32 	%r7, %f218;
	shl.b32 	%r8, %r7, 23;
	mov.b32 	%f223, %r8;
	ex2.approx.ftz.f32 	%f224, %f222;
	mul.f32 	%f225, %f224, %f223;
	add.f32 	%f226, %f225, 0f00000000;
	sub.f32 	%f227, %f141, %f212;
	fma.rn.f32 	%f228, %f227, 0f3BBB989D, 0f3F000000;
	cvt.sat.f32.f32 	%f229, %f228;
	fma.rm.f32 	%f230, %f229, %f217, %f216;
	add.f32 	%f231, %f230, 0fCB40007F;
	neg.f32 	%f232, %f231;
	fma.rn.f32 	%f233, %f227, 0f3FB8AA3B, %f232;
	fma.rn.f32 	%f234, %f227, 0f32A57060, %f233;
	mov.b32 	%r9, %f230;
	shl.b32 	%r10, %r9, 23;
	mov.b32 	%f235, %r10;
	ex2.approx.ftz.f32 	%f236, %f234;
	mul.f32 	%f237, %f236, %f235;
	add.f32 	%f238, %f226, %f237;
	sub.f32 	%f239, %f154, %f212;
	fma.rn.f32 	%f240, %f239, 0f3BBB989D, 0f3F000000;
	cvt.sat.f32.f32 	%f241, %f240;
	fma.rm.f32 	%f242, %f241, %f217, %f216;
	add.f32 	%f243, %f242, 0fCB40007F;
	neg.f32 	%f244, %f243;
	fma.rn.f32 	%f245, %f239, 0f3FB8AA3B, %f244;
	fma.rn.f32 	%f246, %f239, 0f32A57060, %f245;
	mov.b32 	%r11, %f242;
	shl.b32 	%r12, %r11, 23;
	mov.b32 	%f247, %r12;
	ex2.approx.ftz.f32 	%f248, %f246;
	mul.f32 	%f249, %f248, %f247;
	add.f32 	%f250, %f238, %f249;
	sub.f32 	%f251, %f167, %f212;
	fma.rn.f32 	%f252, %f251, 0f3BBB989D, 0f3F000000;
	cvt.sat.f32.f32 	%f253, %f252;
	fma.rm.f32 	%f254, %f253, %f217, %f216;
	add.f32 	%f255, %f254, 0fCB40007F;
	neg.f32 	%f256, %f255;
	fma.rn.f32 	%f257, %f251, 0f3FB8AA3B, %f256;
	fma.rn.f32 	%f258, %f251, 0f32A57060, %f257;
	mov.b32 	%r13, %f254;
	shl.b32 	%r14, %r13, 23;
	mov.b32 	%f259, %r14;
	ex2.approx.ftz.f32 	%f260, %f258;
	mul.f32 	%f261, %f260, %f259;
	add.f32 	%f262, %f250, %f261;
	sub.f32 	%f263, %f180, %f212;
	fma.rn.f32 	%f264, %f263, 0f3BBB989D, 0f3F000000;
	cvt.sat.f32.f32 	%f265, %f264;
	fma.rm.f32 	%f266, %f265, %f217, %f216;
	add.f32 	%f267, %f266, 0fCB40007F;
	neg.f32 	%f268, %f267;
	fma.rn.f32 	%f269, %f263, 0f3FB8AA3B, %f268;
	fma.rn.f32 	%f270, %f263, 0f32A57060, %f269;
	mov.b32 	%r15, %f266;
	shl.b32 	%r16, %r15, 23;
	mov.b32 	%f271, %r16;
	ex2.approx.ftz.f32 	%f272, %f270;
	mul.f32 	%f273, %f272, %f271;
	add.f32 	%f274, %f262, %f273;
	sub.f32 	%f275, %f193, %f212;
	fma.rn.f32 	%f276, %f275, 0f3BBB989D, 0f3F000000;
	cvt.sat.f32.f32 	%f277, %f276;
	fma.rm.f32 	%f278, %f277, %f217, %f216;
	add.f32 	%f279, %f278, 0fCB40007F;
	neg.f32 	%f280, %f279;
	fma.rn.f32 	%f281, %f275, 0f3FB8AA3B, %f280;
	fma.rn.f32 	%f282, %f275, 0f32A57060, %f281;
	mov.b32 	%r17, %f278;
	shl.b32 	%r18, %r17, 23;
	mov.b32 	%f283, %r18;
	ex2.approx.ftz.f32 	%f284, %f282;
	mul.f32 	%f285, %f284, %f283;
	add.f32 	%f286, %f274, %f285;
	sub.f32 	%f287, %f206, %f212;
	fma.rn.f32 	%f288, %f287, 0f3BBB989D, 0f3F000000;
	cvt.sat.f32.f32 	%f289, %f288;
	fma.rm.f32 	%f290, %f289, %f217, %f216;
	add.f32 	%f291, %f290, 0fCB40007F;
	neg.f32 	%f292, %f291;
	fma.rn.f32 	%f293, %f287, 0f3FB8AA3B, %f292;
	fma.rn.f32 	%f294, %f287, 0f32A57060, %f293;
	mov.b32 	%r19, %f290;
	shl.b32 	%r20, %r19, 23;
	mov.b32 	%f295, %r20;
	ex2.approx.ftz.f32 	%f296, %f294;
	mul.f32 	%f297, %f296, %f295;
	add.f32 	%f298, %f286, %f297;
	div.rn.f32 	%f299, %f225, %f298;
	div.rn.f32 	%f300, %f237, %f298;
	div.rn.f32 	%f301, %f249, %f298;
	div.rn.f32 	%f302, %f261, %f298;
	div.rn.f32 	%f303, %f273, %f298;
	div.rn.f32 	%f304, %f285, %f298;
	div.rn.f32 	%f305, %f297, %f298;
	setp.gt.f32 	%p8, %f300, %f299;
	selp.u32 	%r21, 1, 0, %p8;
	selp.f32 	%f306, %f300, %f299, %p8;
	setp.gt.f32 	%p9, %f301, %f306;
	selp.b32 	%r22, 2, %r21, %p9;
	selp.f32 	%f307, %f301, %f306, %p9;
	setp.gt.f32 	%p10, %f302, %f307;
	selp.b32 	%r23, 3, %r22, %p10;
	selp.f32 	%f308, %f302, %f307, %p10;
	setp.gt.f32 	%p11, %f303, %f308;
	selp.b32 	%r24, 4, %r23, %p11;
	selp.f32 	%f309, %f303, %f308, %p11;
	setp.gt.f32 	%p12, %f304, %f309;
	selp.b32 	%r25, 5, %r24, %p12;
	selp.f32 	%f310, %f304, %f309, %p12;
	setp.gt.f32 	%p13, %f305, %f310;
	selp.b32 	%r26, 6, %r25, %p13;
	mul.wide.s32 	%rd9, %r1, 4;
	add.s64 	%rd10, %rd5, %rd9;
	st.global.u32 	[%rd10], %r26;
$L__BB1_2:
	ret;

}


// ===== COMPILED SASS (sm_100) =====

	.target	sm_100

	.elftype	@"ET_EXEC"


//--------------------- .note.nv.tkinfo           --------------------------
	.section	.note.nv.tkinfo,"",@"SHT_NOTE"
	.sectionflags	@"SHF_NOTE_NV_TKINFO"
	.tkinfo
        /*0018*/ 	.word	0x00000002
        /*0030*/ 	.string	""
        /*0030*/ 	.string	"ptxas"
        /*0030*/ 	.string	"Cuda compilation tools, release 13.0, V13.0.88"
        /*0030*/ 	.string	"Build cuda_13.0.r13.0/compiler.36424714_0"
        /*0030*/ 	.string	"-arch sm_100 -m 64 "



//--------------------- .note.nv.cuinfo           --------------------------
	.section	.note.nv.cuinfo,"",@"SHT_NOTE"
	.sectionflags	@"SHF_NOTE_NV_CUINFO"
        /*0018*/ 	.short	0x0002
        /*001a*/ 	.short	0x0064
        /*001c*/ 	.short	0x0082
	.zero		2


//--------------------- .nv.info                  --------------------------
	.section	.nv.info,"",@"SHT_CUDA_INFO"
	.align	4


	//----- nvinfo : EIATTR_REGCOUNT
	.align		4
        /*0000*/ 	.byte	0x04, 0x2f
        /*0002*/ 	.short	(.L_1 - .L_0)
	.align		4
.L_0:
        /*0004*/ 	.word	index@(_Z22evaluate_parameter_setPKfS0_iS0_iPf)
        /*0008*/ 	.word	0x00000092


	//----- nvinfo : EIATTR_FRAME_SIZE
	.align		4
.L_1:
        /*000c*/ 	.byte	0x04, 0x11
        /*000e*/ 	.short	(.L_3 - .L_2)
	.align		4
.L_2:
        /*0010*/ 	.word	index@($__internal_1_$__cuda_sm3x_div_rn_noftz_f32_slowpath)
        /*0014*/ 	.word	0x00000000


	//----- nvinfo : EIATTR_FRAME_SIZE
	.align		4
.L_3:
        /*0018*/ 	.byte	0x04, 0x11
        /*001a*/ 	.short	(.L_5 - .L_4)
	.align		4
.L_4:
        /*001c*/ 	.word	index@(_Z22evaluate_parameter_setPKfS0_iS0_iPf)
        /*0020*/ 	.word	0x00000000


	//----- nvinfo : EIATTR_REGCOUNT
	.align		4
.L_5:
        /*0024*/ 	.byte	0x04, 0x2f
        /*0026*/ 	.short	(.L_7 - .L_6)
	.align		4
.L_6:
        /*0028*/ 	.word	index@(_Z14predict_kernelPKfS0_iPi)
        /*002c*/ 	.word	0x00000020


	//----- nvinfo : EIATTR_FRAME_SIZE
	.align		4
.L_7:
        /*0030*/ 	.byte	0x04, 0x11
        /*0032*/ 	.short	(.L_9 - .L_8)
	.align		4
.L_8:
        /*0034*/ 	.word	index@($__internal_0_$__cuda_sm3x_div_rn_noftz_f32_slowpath)
        /*0038*/ 	.word	0x00000000


	//----- nvinfo : EIATTR_FRAME_SIZE
	.align		4
.L_9:
        /*003c*/ 	.byte	0x04, 0x11
        /*003e*/ 	.short	(.L_11 - .L_10)
	.align		4
.L_10:
        /*0040*/ 	.word	index@(_Z14predict_kernelPKfS0_iPi)
        /*0044*/ 	.word	0x00000000


	//----- nvinfo : EIATTR_MIN_STACK_SIZE
	.align		4
.L_11:
        /*0048*/ 	.byte	0x04, 0x12
        /*004a*/ 	.short	(.L_13 - .L_12)
	.align		4
.L_12:
        /*004c*/ 	.word	index@(_Z14predict_kernelPKfS0_iPi)
        /*0050*/ 	.word	0x00000000


	//----- nvinfo : EIATTR_MIN_STACK_SIZE
	.align		4
.L_13:
        /*0054*/ 	.byte	0x04, 0x12
        /*0056*/ 	.short	(.L_15 - .L_14)
	.align		4
.L_14:
        /*0058*/ 	.word	index@(_Z22evaluate_parameter_setPKfS0_iS0_iPf)
        /*005c*/ 	.word	0x00000000
.L_15:


//--------------------- .nv.compat                --------------------------
	.section	.nv.compat,"",@"SHT_CUDA_COMPAT_INFO"
	.align	4
        /*0000*/ 	.byte	0x02, 0x09, 0x00, 0x00, 0x02, 0x02, 0x01, 0x00, 0x02, 0x05, 0x05, 0x00, 0x03, 0x07, 0x01, 0x01
        /*0010*/ 	.byte	0x02, 0x03, 0x00, 0x00, 0x02, 0x06, 0x01, 0x00, 0x04, 0x0b, 0x08, 0x00, 0x01, 0x00, 0x00, 0x00
        /*0020*/ 	.byte	0x00, 0x00, 0x00, 0x00


//--------------------- .nv.info._Z14predict_kernelPKfS0_iPi --------------------------
	.section	.nv.info._Z14predict_kernelPKfS0_iPi,"",@"SHT_CUDA_INFO"
	.sectionflags	@""
	.align	4


	//----- nvinfo : EIATTR_CUDA_API_VERSION
	.align		4
        /*0000*/ 	.byte	0x04, 0x37
        /*0002*/ 	.short	(.L_17 - .L_16)
.L_16:
        /*0004*/ 	.word	0x00000082


	//----- nvinfo : EIATTR_KPARAM_INFO
	.align		4
.L_17:
        /*0008*/ 	.byte	0x04, 0x17
        /*000a*/ 	.short	(.L_19 - .L_18)
.L_18:
        /*000c*/ 	.word	0x00000000
        /*0010*/ 	.short	0x0003
        /*0012*/ 	.short	0x0018
        /*0014*/ 	.byte	0x00, 0xf5, 0x21, 0x00


	//----- nvinfo : EIATTR_KPARAM_INFO
	.align		4
.L_19:
        /*0018*/ 	.byte	0x04, 0x17
        /*001a*/ 	.short	(.L_21 - .L_20)
.L_20:
        /*001c*/ 	.word	0x00000000
        /*0020*/ 	.short	0x0002
        /*0022*/ 	.short	0x0010
        /*0024*/ 	.byte	0x00, 0xf0, 0x11, 0x00


	//----- nvinfo : EIATTR_KPARAM_INFO
	.align		4
.L_21:
        /*0028*/ 	.byte	0x04, 0x17
        /*002a*/ 	.short	(.L_23 - .L_22)
.L_22:
        /*002c*/ 	.word	0x00000000
        /*0030*/ 	.short	0x0001
        /*0032*/ 	.short	0x0008
        /*0034*/ 	.byte	0x00, 0xf5, 0x21, 0x00


	//----- nvinfo : EIATTR_KPARAM_INFO
	.align		4
.L_23:
        /*0038*/ 	.byte	0x04, 0x17
        /*003a*/ 	.short	(.L_25 - .L_24)
.L_24:
        /*003c*/ 	.word	0x00000000
        /*0040*/ 	.short	0x0000
        /*0042*/ 	.short	0x0000
        /*0044*/ 	.byte	0x00, 0xf5, 0x21, 0x00


	//----- nvinfo : EIATTR_SPARSE_MMA_MASK
	.align		4
.L_25:
        /*0048*/ 	.byte	0x03, 0x50
        /*004a*/ 	.short	0x0000


	//----- nvinfo : EIATTR_MAXREG_COUNT
	.align		4
        /*004c*/ 	.byte	0x03, 0x1b
        /*004e*/ 	.short	0x00ff


	//----- nvinfo : EIATTR_MERCURY_ISA_VERSION
	.align		4
        /*0050*/ 	.byte	0x03, 0x5f
        /*0052*/ 	.short	0x0101


	//----- nvinfo : EIATTR_VRC_CTA_INIT_COUNT
	.align		4
        /*0054*/ 	.byte	0x02, 0x4a
	.zero		1
	.zero		1


	//----- nvinfo : EIATTR_EXIT_INSTR_OFFSETS
	.align		4
        /*0058*/ 	.byte	0x04, 0x1c
        /*005a*/ 	.short	(.L_27 - .L_26)


	//   ....[0]....
.L_26:
        /*005c*/ 	.word	0x00000070


	//   ....[1]....
        /*0060*/ 	.word	0x00001a30


	//----- nvinfo : EIATTR_CRS_STACK_SIZE
	.align		4
.L_27:
        /*0064*/ 	.byte	0x04, 0x1e
        /*0066*/ 	.short	(.L_29 - .L_28)
.L_28:
        /*0068*/ 	.word	0x00000000


	//----- nvinfo : EIATTR_CBANK_PARAM_SIZE
	.align		4
.L_29:
        /*006c*/ 	.byte	0x03, 0x19
        /*006e*/ 	.short	0x0020


	//----- nvinfo : EIATTR_PARAM_CBANK
	.align		4
        /*0070*/ 	.byte	0x04, 0x0a
        /*0072*/ 	.short	(.L_31 - .L_30)
	.align		4
.L_30:
        /*0074*/ 	.word	index@(.nv.constant0._Z14predict_kernelPKfS0_iPi)
        /*0078*/ 	.short	0x0380
        /*007a*/ 	.short	0x0020


	//----- nvinfo : EIATTR_SW_WAR
	.align		4
.L_31:
        /*007c*/ 	.byte	0x04, 0x36
        /*007e*/ 	.short	(.L_33 - .L_32)
.L_32:
        /*0080*/ 	.word	0x00000008
.L_33:


//--------------------- .nv.info._Z22evaluate_parameter_setPKfS0_iS0_iPf --------------------------
	.section	.nv.info._Z22evaluate_parameter_setPKfS0_iS0_iPf,"",@"SHT_CUDA_INFO"
	.sectionflags	@""
	.align	4


	//----- nvinfo : EIATTR_CUDA_API_VERSION
	.align		4
        /*0000*/ 	.byte	0x04, 0x37
        /*0002*/ 	.short	(.L_35 - .L_34)
.L_34:
        /*0004*/ 	.word	0x00000082


	//----- nvinfo : EIATTR_KPARAM_INFO
	.align		4
.L_35:
        /*0008*/ 	.byte	0x04, 0x17
        /*000a*/ 	.short	(.L_37 - .L_36)
.L_36:
        /*000c*/ 	.word	0x00000000
        /*0010*/ 	.short	0x0005
        /*0012*/ 	.short	0x0028
        /*0014*/ 	.byte	0x00, 0xf5, 0x21, 0x00


	//----- nvinfo : EIATTR_KPARAM_INFO
	.align		4
.L_37:
        /*0018*/ 	.byte	0x04, 0x17
        /*001a*/ 	.short	(.L_39 - .L_38)
.L_38:
        /*001c*/ 	.word	0x00000000
        /*0020*/ 	.short	0x0004
        /*0022*/ 	.short	0x0020
        /*0024*/ 	.byte	0x00, 0xf0, 0x11, 0x00


	//----- nvinfo : EIATTR_KPARAM_INFO
	.align		4
.L_39:
        /*0028*/ 	.byte	0x04, 0x17
        /*002a*/ 	.short	(.L_41 - .L_40)
.L_40:
        /*002c*/ 	.word	0x00000000
        /*0030*/ 	.short	0x0003
        /*0032*/ 	.short	0x0018
        /*0034*/ 	.byte	0x00, 0xf5, 0x21, 0x00


	//----- nvinfo : EIATTR_KPARAM_INFO
	.align		4
.L_41:
        /*0038*/ 	.byte	0x04, 0x17
        /*003a*/ 	.short	(.L_43 - .L_42)
.L_42:
        /*003c*/ 	.word	0x00000000
        /*0040*/ 	.short	0x0002
        /*0042*/ 	.short	0x0010
        /*0044*/ 	.byte	0x00, 0xf0, 0x11, 0x00


	//----- nvinfo : EIATTR_KPARAM_INFO
	.align		4
.L_43:
        /*0048*/ 	.byte	0x04, 0x17
        /*004a*/ 	.short	(.L_45 - .L_44)
.L_44:
        /*004c*/ 	.word	0x00000000
        /*0050*/ 	.short	0x0001
        /*0052*/ 	.short	0x0008
        /*0054*/ 	.byte	0x00, 0xf5, 0x21, 0x00


	//----- nvinfo : EIATTR_KPARAM_INFO
	.align		4
.L_45:
        /*0058*/ 	.byte	0x04, 0x17
        /*005a*/ 	.short	(.L_47 - .L_46)
.L_46:
        /*005c*/ 	.word	0x00000000
        /*0060*/ 	.short	0x0000
        /*0062*/ 	.short	0x0000
        /*0064*/ 	.byte	0x00, 0xf5, 0x21, 0x00


	//----- nvinfo : EIATTR_SPARSE_MMA_MASK
	.align		4
.L_47:
        /*0068*/ 	.byte	0x03, 0x50
        /*006a*/ 	.short	0x0000


	//----- nvinfo : EIATTR_MAXREG_COUNT
	.align		4
        /*006c*/ 	.byte	0x03, 0x1b
        /*006e*/ 	.short	0x00ff


	//----- nvinfo : EIATTR_NUM_BARRIERS
	.align		4
        /*0070*/ 	.byte	0x02, 0x4c
        /*0072*/ 	.byte	0x01
	.zero		1


	//----- nvinfo : EIATTR_MERCURY_ISA_VERSION
	.align		4
        /*0074*/ 	.byte	0x03, 0x5f
        /*0076*/ 	.short	0x0101


	//----- nvinfo : EIATTR_VRC_CTA_INIT_COUNT
	.align		4
        /*0078*/ 	.byte	0x02, 0x4a
	.zero		1
	.zero		1


	//----- nvinfo : EIATTR_EXIT_INSTR_OFFSETS
	.align		4
        /*007c*/ 	.byte	0x04, 0x1c
        /*007e*/ 	.short	(.L_49 - .L_48)


	//   ....[0]....
.L_48:
        /*0080*/ 	.word	0x00002570


	//   ....[1]....
        /*0084*/ 	.word	0x000026d0


	//----- nvinfo : EIATTR_CRS_STACK_SIZE
	.align		4
.L_49:
        /*0088*/ 	.byte	0x04, 0x1e
        /*008a*/ 	.short	(.L_51 - .L_50)
.L_50:
        /*008c*/ 	.word	0x00000000


	//----- nvinfo : EIATTR_CBANK_PARAM_SIZE
	.align		4
.L_51:
        /*0090*/ 	.byte	0x03, 0x19
        /*0092*/ 	.short	0x0030


	//----- nvinfo : EIATTR_PARAM_CBANK
	.align		4
        /*0094*/ 	.byte	0x04, 0x0a
        /*0096*/ 	.short	(.L_53 - .L_52)
	.align		4
.L_52:
        /*0098*/ 	.word	index@(.nv.constant0._Z22evaluate_parameter_setPKfS0_iS0_iPf)
        /*009c*/ 	.short	0x0380
        /*009e*/ 	.short	0x0030


	//----- nvinfo : EIATTR_SW_WAR
	.align		4
.L_53:
        /*00a0*/ 	.byte	0x04, 0x36
        /*00a2*/ 	.short	(.L_55 - .L_54)
.L_54:
        /*00a4*/ 	.word	0x00000008
.L_55:


//--------------------- .nv.callgraph             --------------------------
	.section	.nv.callgraph,"",@"SHT_CUDA_CALLGRAPH"
	.align	4
	.sectionentsize	8
	.align		4
        /*0000*/ 	.word	0x00000000
	.align		4
        /*0004*/ 	.word	0xffffffff
	.align		4
        /*0008*/ 	.word	0x00000000
	.align		4
        /*000c*/ 	.word	0xfffffffe
	.align		4
        /*0010*/ 	.word	0x00000000
	.align		4
        /*0014*/ 	.word	0xfffffffd
	.align		4
        /*0018*/ 	.word	0x00000000
	.align		4
        /*001c*/ 	.word	0xfffffffc


//--------------------- .text._Z14predict_kernelPKfS0_iPi --------------------------
	.section	.text._Z14predict_kernelPKfS0_iPi,"ax",@progbits
	.align	128
        .global         _Z14predict_kernelPKfS0_iPi
        .type           _Z14predict_kernelPKfS0_iPi,@function
        .size           _Z14predict_kernelPKfS0_iPi,(.L_x_58 - _Z14predict_kernelPKfS0_iPi)
        .other          _Z14predict_kernelPKfS0_iPi,@"STO_CUDA_ENTRY STV_DEFAULT"
_Z14predict_kernelPKfS0_iPi:
.text._Z14predict_kernelPKfS0_iPi:
[----:B------:R-:W-:Y:S01]  /*0000*/  LDC R1, c[0x0][0x37c] ;  /* 0x0000df00ff017b82 */ /* 0x000fe20000000800 */
[----:B------:R-:W0:Y:S07]  /*0010*/  S2R R0, SR_TID.X ;  /* 0x0000000000007919 */ /* 0x000e2e0000002100 */
[----:B------:R-:W0:Y:S01]  /*0020*/  S2UR UR4, SR_CTAID.X ;  /* 0x00000000000479c3 */ /* 0x000e220000002500 */
[----:B------:R-:W1:Y:S07]  /*0030*/  LDCU UR5, c[0x0][0x390] ;  /* 0x00007200ff0577ac */ /* 0x000e6e0008000800 */
[----:B------:R-:W0:Y:S02]  /*0040*/  LDC R9, c[0x0][0x360] ;  /* 0x0000d800ff097b82 */ /* 0x000e240000000800 */
[----:B0-----:R-:W-:-:S05]  /*0050*/  IMAD R9, R9, UR4, R0 ;  /* 0x0000000409097c24 */ /* 0x001fca000f8e0200 */
[----:B-1----:R-:W-:-:S13]  /*0060*/  ISETP.GE.AND P0, PT, R9, UR5, PT ;  /* 0x0000000509007c0c */ /* 0x002fda000bf06270 */
[----:B------:R-:W-:Y:S05]  /*0070*/  @P0 EXIT ;  /* 0x000000000000094d */ /* 0x000fea0003800000 */
[----:B------:R-:W0:Y:S01]  /*0080*/  LDC.64 R10, c[0x0][0x380] ;  /* 0x0000e000ff0a7b82 */ /* 0x000e220000000a00 */
[----:B------:R-:W1:Y:S01]  /*0090*/  LDCU.64 UR4, c[0x0][0x358] ;  /* 0x00006b00ff0477ac */ /* 0x000e620008000a00 */
[----:B------:R-:W-:-:S06]  /*00a0*/  LEA R5, R9, R9, 0x1 ;  /* 0x0000000909057211 */ /* 0x000fcc00078e08ff */
[----:B------:R-:W2:Y:S01]  /*00b0*/  LDC.64 R2, c[0x0][0x388] ;  /* 0x0000e200ff027b82 */ /* 0x000ea20000000a00 */
[----:B0-----:R-:W-:-:S05]  /*00c0*/  IMAD.WIDE R10, R5, 0x4, R10 ;  /* 0x00000004050a7825 */ /* 0x001fca00078e020a */
[----:B-1----:R-:W3:Y:S04]  /*00d0*/  LDG.E R13, desc[UR4][R10.64] ;  /* 0x000000040a0d7981 */ /* 0x002ee8000c1e1900 */
[----:B--2---:R-:W3:Y:S04]  /*00e0*/  LDG.E R0, desc[UR4][R2.64+0x44] ;  /* 0x0000440402007981 */ /* 0x004ee8000c1e1900 */
[----:B------:R-:W3:Y:S04]  /*00f0*/  LDG.E R19, desc[UR4][R2.64+0x8] ;  /* 0x0000080402137981 */ /* 0x000ee8000c1e1900 */
[----:B------:R-:W2:Y:S04]  /*0100*/  LDG.E R20, desc[UR4][R2.64+0x48] ;  /* 0x0000480402147981 */ /* 0x000ea8000c1e1900 */
[----:B------:R-:W2:Y:S04]  /*0110*/  LDG.E R7, desc[UR4][R2.64+0xc] ;  /* 0x00000c0402077981 */ /* 0x000ea8000c1e1900 */
[----:B------:R-:W4:Y:S04]  /*0120*/  LDG.E R4, desc[UR4][R2.64+0x3c] ;  /* 0x00003c0402047981 */ /* 0x000f28000c1e1900 */
[----:B------:R-:W4:Y:S04]  /*0130*/  LDG.E R23, desc[UR4][R2.64] ;  /* 0x0000000402177981 */ /* 0x000f28000c1e1900 */
[----:B------:R-:W5:Y:S04]  /*0140*/  LDG.E R24, desc[UR4][R2.64+0x40] ;  /* 0x0000400402187981 */ /* 0x000f68000c1e1900 */
        /* <DEDUP_REMOVED lines=17> */
[----:B------:R-:W5:Y:S01]  /*0260*/  LDG.E R25, desc[UR4][R2.64+0x38] ;  /* 0x0000380402197981 */ /* 0x000f62000c1e1900 */
[----:B---3--:R-:W-:-:S03]  /*0270*/  FFMA R0, R13, R19, R0 ;  /* 0x000000130d007223 */ /* 0x008fc60000000000 */
[----:B------:R-:W3:Y:S01]  /*0280*/  LDG.E R19, desc[UR4][R2.64+0xcc] ;  /* 0x0000cc0402137981 */ /* 0x000ee2000c1e1900 */
[----:B--2---:R-:W-:-:S03]  /*0290*/  FFMA R20, R13, R7, R20 ;  /* 0x000000070d147223 */ /* 0x004fc60000000014 */
[----:B------:R-:W3:Y:S01]  /*02a0*/  LDG.E R7, desc[UR4][R2.64+0x54] ;  /* 0x0000540402077981 */ /* 0x000ee2000c1e1900 */
[C---:B----4-:R-:W-:Y:S01]  /*02b0*/  FFMA R4, R13.reuse, R23, R4 ;  /* 0x000000170d047223 */ /* 0x050fe20000000004 */
[----:B-----5:R-:W-:Y:S02]  /*02c0*/  FFMA R23, R13, R26, R24 ;  /* 0x0000001a0d177223 */ /* 0x020fe40000000018 */
[----:B------:R-:W2:Y:S04]  /*02d0*/  LDG.E R26, desc[UR4][R2.64+0xd4] ;  /* 0x0000d404021a7981 */ /* 0x000ea8000c1e1900 */
[----:B------:R-:W4:Y:S01]  /*02e0*/  LDG.E R24, desc[UR4][R2.64+0xd8] ;  /* 0x0000d80402187981 */ /* 0x000f22000c1e1900 */
[C---:B------:R-:W-:Y:S01]  /*02f0*/  FFMA R4, R29.reuse, R27, R4 ;  /* 0x0000001b1d047223 */ /* 0x040fe20000000004 */
[----:B------:R-:W-:-:S02]  /*0300*/  FFMA R12, R29, R12, R20 ;  /* 0x0000000c1d0c7223 */ /* 0x000fc40000000014 */
[----:B------:R-:W5:Y:S01]  /*0310*/  LDG.E R20, desc[UR4][R2.64+0x7c] ;  /* 0x00007c0402147981 */ /* 0x000f62000c1e1900 */
[----:B------:R-:W-:-:S03]  /*0320*/  FFMA R0, R29, R14, R0 ;  /* 0x0000000e1d007223 */ /* 0x000fc60000000000 */
[----:B------:R-:W5:Y:S01]  /*0330*/  LDG.E R14, desc[UR4][R2.64+0x78] ;  /* 0x00007804020e7981 */ /* 0x000f62000c1e1900 */
[----:B------:R-:W-:-:S03]  /*0340*/  FFMA R6, R29, R6, R23 ;  /* 0x000000061d067223 */ /* 0x000fc60000000017 */
[----:B------:R-:W4:Y:S01]  /*0350*/  LDG.E R23, desc[UR4][R2.64+0x60] ;  /* 0x0000600402177981 */ /* 0x000f22000c1e1900 */
[C---:B------:R-:W-:Y:S01]  /*0360*/  FFMA R21, R22.reuse, R21, R4 ;  /* 0x0000001516157223 */ /* 0x040fe20000000004 */
[----:B------:R-:W-:Y:S02]  /*0370*/  FFMA R16, R13, R18, R16 ;  /* 0x000000120d107223 */ /* 0x000fe40000000010 */
[----:B------:R-:W2:Y:S01]  /*0380*/  LDG.E R13, desc[UR4][R2.64+0x58] ;  /* 0x00005804020d7981 */ /* 0x000ea2000c1e1900 */
[----:B------:R-:W-:-:S03]  /*0390*/  FFMA R4, R22, R5, R12 ;  /* 0x0000000516047223 */ /* 0x000fc6000000000c */
[----:B------:R-:W5:Y:S01]  /*03a0*/  LDG.E R5, desc[UR4][R2.64+0x5c] ;  /* 0x00005c0402057981 */ /* 0x000f62000c1e1900 */
[----:B------:R-:W-:-:S03]  /*03b0*/  FFMA R18, R22, R15, R0 ;  /* 0x0000000f16127223 */ /* 0x000fc60000000000 */
[----:B------:R-:W5:Y:S01]  /*03c0*/  LDG.E R0, desc[UR4][R2.64+0xdc] ;  /* 0x0000dc0402007981 */ /* 0x000f62000c1e1900 */
[----:B------:R-:W-:-:S03]  /*03d0*/  FFMA R27, R29, R8, R16 ;  /* 0x000000081d1b7223 */ /* 0x000fc60000000010 */
[----:B------:R-:W5:Y:S01]  /*03e0*/  LDG.E R15, desc[UR4][R2.64+0x64] ;  /* 0x00006404020f7981 */ /* 0x000f62000c1e1900 */
[----:B------:R-:W-:-:S03]  /*03f0*/  FFMA R17, R22, R17, R6 ;  /* 0x0000001116117223 */ /* 0x000fc60000000006 */
[----:B------:R-:W5:Y:S04]  /*0400*/  LDG.E R8, desc[UR4][R2.64+0x68] ;  /* 0x0000680402087981 */ /* 0x000f68000c1e1900 */
[----:B------:R-:W5:Y:S04]  /*0410*/  LDG.E R6, desc[UR4][R2.64+0x74] ;  /* 0x0000740402067981 */ /* 0x000f68000c1e1900 */
[----:B------:R-:W5:Y:S04]  /*0420*/  LDG.E R16, desc[UR4][R2.64+0x70] ;  /* 0x0000700402107981 */ /* 0x000f68000c1e1900 */
[----:B------:R-:W5:Y:S01]  /*0430*/  LDG.E R12, desc[UR4][R2.64+0x6c] ;  /* 0x00006c04020c7981 */ /* 0x000f62000c1e1900 */
[----:B------:R-:W-:-:S03]  /*0440*/  FMNMX R21, RZ, R21, !PT ;  /* 0x00000015ff157209 */ /* 0x000fc60007800000 */
[----:B------:R-:W5:Y:S02]  /*0450*/  LDG.E R29, desc[UR4][R2.64+0x98] ;  /* 0x00009804021d7981 */ /* 0x000f64000c1e1900 */
[C---:B------:R-:W-:Y:S02]  /*0460*/  FFMA R10, R21.reuse, R11, R10 ;  /* 0x0000000b150a7223 */ /* 0x040fe4000000000a */
[----:B------:R-:W5:Y:S01]  /*0470*/  LDG.E R11, desc[UR4][R2.64+0x80] ;  /* 0x00008004020b7981 */ /* 0x000f62000c1e1900 */
[----:B---3--:R-:W-:-:S03]  /*0480*/  FFMA R19, R21, R7, R19 ;  /* 0x0000000715137223 */ /* 0x008fc60000000013 */
[----:B------:R-:W3:Y:S01]  /*0490*/  LDG.E R7, desc[UR4][R2.64+0x84] ;  /* 0x0000840402077981 */ /* 0x000ee2000c1e1900 */
[----:B------:R-:W-:Y:S01]  /*04a0*/  FMNMX R17, RZ, R17, !PT ;  /* 0x00000011ff117209 */ /* 0x000fe20007800000 */
[----:B------:R-:W-:Y:S02]  /*04b0*/  FFMA R22, R22, R25, R27 ;  /* 0x0000001916167223 */ /* 0x000fe4000000001b */
[----:B------:R-:W3:Y:S04]  /*04c0*/  LDG.E R25, desc[UR4][R2.64+0x88] ;  /* 0x0000880402197981 */ /* 0x000ee8000c1e1900 */
[----:B------:R-:W3:Y:S01]  /*04d0*/  LDG.E R27, desc[UR4][R2.64+0xa8] ;  /* 0x0000a804021b7981 */ /* 0x000ee2000c1e1900 */
[----:B------:R-:W-:Y:S01]  /*04e0*/  FMNMX R18, RZ, R18, !PT ;  /* 0x00000012ff127209 */ /* 0x000fe20007800000 */
[----:B----4-:R-:W-:-:S02]  /*04f0*/  FFMA R24, R21, R23, R24 ;  /* 0x0000001715187223 */ /* 0x010fc40000000018 */
[----:B------:R-:W4:Y:S01]  /*0500*/  LDG.E R23, desc[UR4][R2.64+0xac] ;  /* 0x0000ac0402177981 */ /* 0x000f22000c1e1900 */
[C---:B--2---:R-:W-:Y:S01]  /*0510*/  FFMA R13, R21.reuse, R13, R28 ;  /* 0x0000000d150d7223 */ /* 0x044fe2000000001c */
[C---:B-----5:R-:W-:Y:S01]  /*0520*/  FFMA R5, R21.reuse, R5, R26 ;  /* 0x0000000515057223 */ /* 0x060fe2000000001a */
[----:B------:R-:W-:Y:S01]  /*0530*/  FFMA R0, R21, R15, R0 ;  /* 0x0000000f15007223 */ /* 0x000fe20000000000 */
[C---:B------:R-:W-:Y:S01]  /*0540*/  FFMA R14, R17.reuse, R14, R24 ;  /* 0x0000000e110e7223 */ /* 0x040fe20000000018 */
[----:B------:R-:W2:Y:S01]  /*0550*/  LDG.E R21, desc[UR4][R2.64+0x9c] ;  /* 0x00009c0402157981 */ /* 0x000ea2000c1e1900 */
[----:B------:R-:W-:-:S03]  /*0560*/  FFMA R15, R17, R8, R10 ;  /* 0x00000008110f7223 */ /* 0x000fc6000000000a */
[----:B------:R-:W5:Y:S01]  /*0570*/  LDG.E R8, desc[UR4][R2.64+0x90] ;  /* 0x0000900402087981 */ /* 0x000f62000c1e1900 */
[----:B------:R-:W-:-:S03]  /*0580*/  FFMA R5, R17, R6, R5 ;  /* 0x0000000611057223 */ /* 0x000fc60000000005 */
[----:B------:R-:W4:Y:S04]  /*0590*/  LDG.E R6, desc[UR4][R2.64+0x8c] ;  /* 0x00008c0402067981 */ /* 0x000f28000c1e1900 */
[----:B------:R-:W2:Y:S01]  /*05a0*/  LDG.E R10, desc[UR4][R2.64+0x94] ;  /* 0x00009404020a7981 */ /* 0x000ea2000c1e1900 */
[C---:B------:R-:W-:Y:S01]  /*05b0*/  FFMA R16, R17.reuse, R16, R13 ;  /* 0x0000001011107223 */ /* 0x040fe2000000000d */
[C---:B------:R-:W-:Y:S02]  /*05c0*/  FFMA R12, R17.reuse, R12, R19 ;  /* 0x0000000c110c7223 */ /* 0x040fe40000000013 */
[----:B------:R-:W2:Y:S04]  /*05d0*/  LDG.E R13, desc[UR4][R2.64+0xa4] ;  /* 0x0000a404020d7981 */ /* 0x000ea8000c1e1900 */
[----:B------:R-:W2:Y:S01]  /*05e0*/  LDG.E R19, desc[UR4][R2.64+0xa0] ;  /* 0x0000a00402137981 */ /* 0x000ea2000c1e1900 */
[----:B------:R-:W-:-:S03]  /*05f0*/  FFMA R20, R17, R20, R0 ;  /* 0x0000001411147223 */ /* 0x000fc60000000000 */
[----:B------:R-:W2:Y:S01]  /*0600*/  LDG.E R17, desc[UR4][R2.64+0xb0] ;  /* 0x0000b00402117981 */ /* 0x000ea2000c1e1900 */
[----:B------:R-:W-:-:S03]  /*0610*/  FFMA R0, R18, R11, R15 ;  /* 0x0000000b12007223 */ /* 0x000fc6000000000f */
[----:B------:R-:W2:Y:S04]  /*0620*/  LDG.E R11, desc[UR4][R2.64+0xb8] ;  /* 0x0000b804020b7981 */ /* 0x000ea8000c1e1900 */
[----:B------:R-:W2:Y:S01]  /*0630*/  LDG.E R15, desc[UR4][R2.64+0xb4] ;  /* 0x0000b404020f7981 */ /* 0x000ea2000c1e1900 */
[----:B------:R-:W-:Y:S02]  /*0640*/  FMNMX R4, RZ, R4, !PT ;  /* 0x00000004ff047209 */ /* 0x000fe40007800000 */
[----:B------:R-:W-:Y:S01]  /*0650*/  FMNMX R22, RZ, R22, !PT ;  /* 0x00000016ff167209 */ /* 0x000fe20007800000 */
[----:B------:R-:W2:Y:S04]  /*0660*/  LDG.E R26, desc[UR4][R2.64+0xfc] ;  /* 0x0000fc04021a7981 */ /* 0x000ea8000c1e1900 */
[----:B------:R-:W2:Y:S01]  /*0670*/  LDG.E R28, desc[UR4][R2.64+0x184] ;  /* 0x00018404021c7981 */ /* 0x000ea2000c1e1900 */
[----:B---3--:R-:W-:-:S03]  /*0680*/  FFMA R12, R18, R7, R12 ;  /* 0x00000007120c7223 */ /* 0x008fc6000000000c */
[----:B------:R-:W3:Y:S01]  /*0690*/  LDG.E R7, desc[UR4][R2.64+0xbc] ;  /* 0x0000bc0402077981 */ /* 0x000ee2000c1e1900 */
[----:B------:R-:W-:Y:S01]  /*06a0*/  FFMA R16, R18, R25, R16 ;  /* 0x0000001912107223 */ /* 0x000fe20000000010 */
[----:B------:R-:W-:Y:S02]  /*06b0*/  FFMA R29, R4, R29, R0 ;  /* 0x0000001d041d7223 */ /* 0x000fe40000000000 */
[----:B------:R-:W3:Y:S01]  /*06c0*/  LDG.E R25, desc[UR4][R2.64+0xc0] ;  /* 0x0000c00402197981 */ /* 0x000ee2000c1e1900 */
[C---:B-----5:R-:W-:Y:S01]  /*06d0*/  FFMA R8, R18.reuse, R8, R14 ;  /* 0x0000000812087223 */ /* 0x060fe2000000000e */
[----:B----4-:R-:W-:Y:S01]  /*06e0*/  FFMA R6, R18, R6, R5 ;  /* 0x0000000612067223 */ /* 0x010fe20000000005 */
[C---:B--2---:R-:W-:Y:S02]  /*06f0*/  FFMA R12, R4.reuse, R21, R12 ;  /* 0x00000015040c7223 */ /* 0x044fe4000000000c */
[----:B------:R-:W-:Y:S01]  /*0700*/  FFMA R27, R4, R27, R8 ;  /* 0x0000001b041b7223 */ /* 0x000fe20000000008 */
[----:B------:R-:W2:Y:S01]  /*0710*/  LDG.E R21, desc[UR4][R2.64+0x188] ;  /* 0x0001880402157981 */ /* 0x000ea2000c1e1900 */
[----:B------:R-:W-:-:S03]  /*0720*/  FFMA R5, R18, R10, R20 ;  /* 0x0000000a12057223 */ /* 0x000fc60000000014 */
[----:B------:R-:W4:Y:S01]  /*0730*/  LDG.E R8, desc[UR4][R2.64+0xec] ;  /* 0x0000ec0402087981 */ /* 0x000f22000c1e1900 */
[C---:B------:R-:W-:Y:S01]  /*0740*/  FFMA R0, R4.reuse, R13, R6 ;  /* 0x0000000d04007223 */ /* 0x040fe20000000006 */
[C---:B------:R-:W-:Y:S02]  /*0750*/  FFMA R23, R4.reuse, R23, R5 ;  /* 0x0000001704177223 */ /* 0x040fe40000000005 */
[----:B------:R-:W4:Y:S01]  /*0760*/  LDG.E R13, desc[UR4][R2.64+0x194] ;  /* 0x00019404020d7981 */ /* 0x000f22000c1e1900 */
[----:B------:R-:W-:-:S03]  /*0770*/  FFMA R16, R4, R19, R16 ;  /* 0x0000001304107223 */ /* 0x000fc60000000010 */
[----:B------:R-:W5:Y:S04]  /*0780*/  LDG.E R4, desc[UR4][R2.64+0x190] ;  /* 0x0001900402047981 */ /* 0x000f68000c1e1900 */
[----:B------:R-:W5:Y:S01]  /*0790*/  LDG.E R5, desc[UR4][R2.64+0xe8] ;  /* 0x0000e80402057981 */ /* 0x000f62000c1e1900 */
[----:B------:R-:W-:-:S03]  /*07a0*/  FFMA R24, R22, R17, R29 ;  /* 0x0000001116187223 */ /* 0x000fc6000000001d */
[----:B------:R-:W2:Y:S04]  /*07b0*/  LDG.E R18, desc[UR4][R2.64+0xe0] ;  /* 0x0000e00402127981 */ /* 0x000ea8000c1e1900 */
[----:B------:R-:W2:Y:S04]  /*07c0*/  LDG.E R10, desc[UR4][R2.64+0x18c] ;  /* 0x00018c04020a7981 */ /* 0x000ea8000c1e1900 */
[----:B------:R-:W2:Y:S01]  /*07d0*/  LDG.E R19, desc[UR4][R2.64+0xe4] ;  /* 0x0000e40402137981 */ /* 0x000ea2000c1e1900 */
        /* <DEDUP_REMOVED lines=8> */
[----:B---3--:R-:W-:-:S03]  /*0860*/  FFMA R7, R22, R7, R0 ;  /* 0x0000000716077223 */ /* 0x008fc60000000000 */
[----:B------:R-:W3:Y:S01]  /*0870*/  LDG.E R0, desc[UR4][R2.64+0x19c] ;  /* 0x00019c0402007981 */ /* 0x000ee2000c1e1900 */
[----:B------:R-:W-:Y:S01]  /*0880*/  FMNMX R24, RZ, R24, !PT ;  /* 0x00000018ff187209 */ /* 0x000fe20007800000 */
[----:B------:R-:W-:-:S04]  /*0890*/  FFMA R25, R22, R25, R27 ;  /* 0x0000001916197223 */ /* 0x000fc8000000001b */
[C---:B----4-:R-:W-:Y:S02]  /*08a0*/  FFMA R13, R24.reuse, R8, R13 ;  /* 0x00000008180d7223 */ /* 0x050fe4000000000d */
[----:B------:R-:W4:Y:S01]  /*08b0*/  LDG.E R8, desc[UR4][R2.64+0x110] ;  /* 0x0001100402087981 */ /* 0x000f22000c1e1900 */
[----:B-----5:R-:W-:-:S03]  /*08c0*/  FFMA R5, R24, R5, R4 ;  /* 0x0000000518057223 */ /* 0x020fc60000000004 */
[----:B------:R-:W5:Y:S01]  /*08d0*/  LDG.E R4, desc[UR4][R2.64+0x108] ;  /* 0x0001080402047981 */ /* 0x000f62000c1e1900 */
[----:B--2---:R-:W-:-:S03]  /*08e0*/  FFMA R21, R24, R18, R21 ;  /* 0x0000001218157223 */ /* 0x004fc60000000015 */
[----:B------:R-:W2:Y:S01]  /*08f0*/  LDG.E R18, desc[UR4][R2.64+0x100] ;  /* 0x0001000402127981 */ /* 0x000ea2000c1e1900 */
[----:B------:R-:W-:-:S03]  /*0900*/  FFMA R19, R24, R19, R10 ;  /* 0x0000001318137223 */ /* 0x000fc6000000000a */
[----:B------:R-:W2:Y:S01]  /*0910*/  LDG.E R10, desc[UR4][R2.64+0x104] ;  /* 0x00010404020a7981 */ /* 0x000ea2000c1e1900 */
[----:B------:R-:W-:-:S03]  /*0920*/  FFMA R20, R22, R20, R23 ;  /* 0x0000001416147223 */ /* 0x000fc60000000017 */
[----:B------:R-:W2:Y:S01]  /*0930*/  LDG.E R22, desc[UR4][R2.64+0x10c] ;  /* 0x00010c0402167981 */ /* 0x000ea2000c1e1900 */
[----:B------:R-:W-:-:S03]  /*0940*/  FFMA R17, R24, R14, R17 ;  /* 0x0000000e18117223 */ /* 0x000fc60000000011 */
[----:B------:R-:W2:Y:S04]  /*0950*/  LDG.E R23, desc[UR4][R2.64+0x118] ;  /* 0x0001180402177981 */ /* 0x000ea8000c1e1900 */
[----:B------:R-:W2:Y:S01]  /*0960*/  LDG.E R14, desc[UR4][R2.64+0x11c] ;  /* 0x00011c04020e7981 */ /* 0x000ea2000c1e1900 */
[----:B------:R-:W-:-:S03]  /*0970*/  FFMA R6, R24, R15, R6 ;  /* 0x0000000f18067223 */ /* 0x000fc60000000006 */
[----:B------:R-:W2:Y:S01]  /*0980*/  LDG.E R15, desc[UR4][R2.64+0x128] ;  /* 0x00012804020f7981 */ /* 0x000ea2000c1e1900 */
[----:B---3--:R-:W-:-:S03]  /*0990*/  FFMA R11, R24, R11, R0 ;  /* 0x0000000b180b7223 */ /* 0x008fc60000000000 */
[----:B------:R-:W3:Y:S01]  /*09a0*/  LDG.E R0, desc[UR4][R2.64+0x120] ;  /* 0x0001200402007981 */ /* 0x000ee2000c1e1900 */
[----:B------:R-:W-:-:S03]  /*09b0*/  FMNMX R27, RZ, R12, !PT ;  /* 0x0000000cff1b7209 */ /* 0x000fc60007800000 */
[----:B------:R-:W3:Y:S04]  /*09c0*/  LDG.E R24, desc[UR4][R2.64+0x124] ;  /* 0x0001240402187981 */ /* 0x000ee8000c1e1900 */
[----:B------:R-:W3:Y:S01]  /*09d0*/  LDG.E R12, desc[UR4][R2.64+0x134] ;  /* 0x00013404020c7981 */ /* 0x000ee2000c1e1900 */
[----:B------:R-:W-:Y:S01]  /*09e0*/  FMNMX R16, RZ, R16, !PT ;  /* 0x00000010ff107209 */ /* 0x000fe20007800000 */
[C---:B------:R-:W-:Y:S02]  /*09f0*/  FFMA R26, R27.reuse, R26, R21 ;  /* 0x0000001a1b1a7223 */ /* 0x040fe40000000015 */
[----:B------:R-:W3:Y:S01]  /*0a00*/  LDG.E R21, desc[UR4][R2.64+0x158] ;  /* 0x0001580402157981 */ /* 0x000ee2000c1e1900 */
[----:B----4-:R-:W-:-:S03]  /*0a10*/  FFMA R11, R27, R8, R11 ;  /* 0x000000081b0b7223 */ /* 0x010fc6000000000b */
[----:B------:R-:W4:Y:S01]  /*0a20*/  LDG.E R8, desc[UR4][R2.64+0x13c] ;  /* 0x00013c0402087981 */ /* 0x000f22000c1e1900 */
[----:B-----5:R-:W-:-:S03]  /*0a30*/  FFMA R13, R27, R4, R13 ;  /* 0x000000041b0d7223 */ /* 0x020fc6000000000d */
[----:B------:R-:W5:Y:S01]  /*0a40*/  LDG.E R4, desc[UR4][R2.64+0x138] ;  /* 0x0001380402047981 */ /* 0x000f62000c1e1900 */
[C---:B--2---:R-:W-:Y:S01]  /*0a50*/  FFMA R19, R27.reuse, R18, R19 ;  /* 0x000000121b137223 */ /* 0x044fe20000000013 */
[----:B------:R-:W-:Y:S02]  /*0a60*/  FMNMX R25, RZ, R25, !PT ;  /* 0x00000019ff197209 */ /* 0x000fe40007800000 */
[----:B------:R-:W2:Y:S01]  /*0a70*/  LDG.E R18, desc[UR4][R2.64+0x144] ;  /* 0x0001440402127981 */ /* 0x000ea2000c1e1900 */
[----:B------:R-:W-:-:S03]  /*0a80*/  FFMA R5, R27, R10, R5 ;  /* 0x0000000a1b057223 */ /* 0x000fc60000000005 */
[----:B------:R-:W2:Y:S01]  /*0a90*/  LDG.E R10, desc[UR4][R2.64+0x140] ;  /* 0x00014004020a7981 */ /* 0x000ea2000c1e1900 */
[----:B------:R-:W-:-:S03]  /*0aa0*/  FFMA R22, R27, R22, R17 ;  /* 0x000000161b167223 */ /* 0x000fc60000000011 */
[----:B------:R-:W2:Y:S01]  /*0ab0*/  LDG.E R17, desc[UR4][R2.64+0x150] ;  /* 0x0001500402117981 */ /* 0x000ea2000c1e1900 */
[----:B------:R-:W-:-:S03]  /*0ac0*/  FFMA R19, R16, R14, R19 ;  /* 0x0000000e10137223 */ /* 0x000fc60000000013 */
[----:B------:R-:W2:Y:S01]  /*0ad0*/  LDG.E R14, desc[UR4][R2.64+0x154] ;  /* 0x00015404020e7981 */ /* 0x000ea2000c1e1900 */
[C---:B------:R-:W-:Y:S01]  /*0ae0*/  FFMA R29, R16.reuse, R15, R22 ;  /* 0x0000000f101d7223 */ /* 0x040fe20000000016 */
[----:B------:R-:W-:Y:S02]  /*0af0*/  FMNMX R22, RZ, R7, !PT ;  /* 0x00000007ff167209 */ /* 0x000fe40007800000 */
[----:B------:R-:W2:Y:S04]  /*0b00*/  LDG.E R15, desc[UR4][R2.64+0x16c] ;  /* 0x00016c04020f7981 */ /* 0x000ea8000c1e1900 */
[----:B------:R-:W2:Y:S01]  /*0b10*/  LDG.E R7, desc[UR4][R2.64+0x170] ;  /* 0x0001700402077981 */ /* 0x000ea2000c1e1900 */
[----:B---3--:R-:W-:-:S03]  /*0b20*/  FFMA R5, R16, R0, R5 ;  /* 0x0000000010057223 */ /* 0x008fc60000000005 */
[----:B------:R-:W3:Y:S01]  /*0b30*/  LDG.E R0, desc[UR4][R2.64+0x15c] ;  /* 0x00015c0402007981 */ /* 0x000ee2000c1e1900 */
[C---:B------:R-:W-:Y:S01]  /*0b40*/  FFMA R23, R16.reuse, R23, R26 ;  /* 0x0000001710177223 */ /* 0x040fe2000000001a */
[----:B------:R-:W-:Y:S02]  /*0b50*/  FFMA R13, R16, R24, R13 ;  /* 0x00000018100d7223 */ /* 0x000fe4000000000d */
[----:B------:R-:W3:Y:S01]  /*0b60*/  LDG.E R26, desc[UR4][R2.64+0x168] ;  /* 0x00016804021a7981 */ /* 0x000ee2000c1e1900 */
[----:B------:R-:W-:-:S03]  /*0b70*/  FFMA R24, R22, R12, R23 ;  /* 0x0000000c16187223 */ /* 0x000fc60000000017 */
[----:B------:R-:W3:Y:S04]  /*0b80*/  LDG.E R12, desc[UR4][R2.64+0x174] ;  /* 0x00017404020c7981 */ /* 0x000ee8000c1e1900 */
[----:B------:R-:W3:Y:S01]  /*0b90*/  LDG.E R23, desc[UR4][R2.64+0x130] ;  /* 0x0001300402177981 */ /* 0x000ee2000c1e1900 */
[----:B----4-:R-:W-:-:S03]  /*0ba0*/  FFMA R8, R22, R8, R5 ;  /* 0x0000000816087223 */ /* 0x010fc60000000005 */
[----:B------:R-:W4:Y:S01]  /*0bb0*/  LDG.E R5, desc[UR4][R2.64+0x12c] ;  /* 0x00012c0402057981 */ /* 0x000f22000c1e1900 */
[----:B------:R-:W-:-:S03]  /*0bc0*/  FFMA R21, R25, R21, R8 ;  /* 0x0000001519157223 */ /* 0x000fc60000000008 */
[----:B------:R-:W4:Y:S01]  /*0bd0*/  LDG.E R8, desc[UR4][R2.64+0x160] ;  /* 0x0001600402087981 */ /* 0x000f22000c1e1900 */
[----:B-----5:R-:W-:-:S03]  /*0be0*/  FFMA R19, R22, R4, R19 ;  /* 0x0000000416137223 */ /* 0x020fc60000000013 */
[----:B------:R-:W5:Y:S01]  /*0bf0*/  LDG.E R4, desc[UR4][R2.64+0x178] ;  /* 0x0001780402047981 */ /* 0x000f62000c1e1900 */
[----:B--2---:R-:W-:Y:S01]  /*0c00*/  FFMA R10, R22, R10, R13 ;  /* 0x0000000a160a7223 */ /* 0x004fe2000000000d */
        /* <DEDUP_REMOVED lines=8> */
[----:B------:R-:W-:-:S03]  /*0c90*/  FFMA R14, R13, R7, R14 ;  /* 0x000000070d0e7223 */ /* 0x000fc6000000000e */
[----:B------:R-:W2:Y:S01]  /*0ca0*/  LDG.E R7, desc[UR4][R2.64+0x14c] ;  /* 0x00014c0402077981 */ /* 0x000ea2000c1e1900 */
[----:B---3--:R-:W-:-:S03]  /*0cb0*/  FFMA R0, R25, R0, R10 ;  /* 0x0000000019007223 */ /* 0x008fc6000000000a */
[----:B------:R0:W3:Y:S01]  /*0cc0*/  LDG.E R10, desc[UR4][R2.64+0x164] ;  /* 0x00016404020a7981 */ /* 0x0000e2000c1e1900 */
[----:B------:R-:W-:Y:S01]  /*0cd0*/  FSETP.GT.AND P0, PT, R14, R15, PT ;  /* 0x0000000f0e00720b */ /* 0x000fe20003f04000 */
[----:B------:R-:W-:-:S03]  /*0ce0*/  FFMA R12, R13, R12, R21 ;  /* 0x0000000c0d0c7223 */ /* 0x000fc60000000015 */
[----:B------:R-:W-:Y:S01]  /*0cf0*/  FSEL R21, R14, R15, P0 ;  /* 0x0000000f0e157208 */ /* 0x000fe20000000000 */
[----:B------:R-:W-:-:S03]  /*0d00*/  FFMA R18, R22, R18, R29 ;  /* 0x0000001216127223 */ /* 0x000fc6000000001d */
[----:B------:R-:W-:-:S04]  /*0d10*/  FSETP.GT.AND P0, PT, R12, R21, PT ;  /* 0x000000150c00720b */ /* 0x000fc80003f04000 */
[----:B------:R-:W-:Y:S01]  /*0d20*/  FSEL R21, R12, R21, P0 ;  /* 0x000000150c157208 */ /* 0x000fe20000000000 */
[----:B0-----:R-:W-:Y:S01]  /*0d30*/  HFMA2 R2, -RZ, RZ, 0.96630859375, -0.0022525787353515625 ;  /* 0x3bbb989dff027431 */ /* 0x001fe200000001ff */
[----:B------:R-:W-:Y:S01]  /*0d40*/  MOV R3, 0x437c0000 ;  /* 0x437c000000037802 */ /* 0x000fe20000000f00 */
[----:B----4-:R-:W-:Y:S01]  /*0d50*/  FFMA R5, R16, R5, R11 ;  /* 0x0000000510057223 */ /* 0x010fe2000000000b */
[----:B------:R-:W-:Y:S01]  /*0d60*/  FFMA R8, R25, R8, R18 ;  /* 0x0000000819087223 */ /* 0x000fe20000000012 */
[----:B-----5:R-:W-:-:S05]  /*0d70*/  FFMA R0, R13, R4, R0 ;  /* 0x000000040d007223 */ /* 0x020fca0000000000 */
[----:B------:R-:W-:-:S04]  /*0d80*/  FSETP.GT.AND P0, PT, R0, R21, PT ;  /* 0x000000150000720b */ /* 0x000fc80003f04000 */
[----:B------:R-:W-:Y:S01]  /*0d90*/  FSEL R21, R0, R21, P0 ;  /* 0x0000001500157208 */ /* 0x000fe20000000000 */
[----:B--2---:R-:W-:Y:S01]  /*0da0*/  FFMA R20, R13, R20, R8 ;  /* 0x000000140d147223 */ /* 0x004fe20000000008 */
[----:B------:R-:W-:-:S04]  /*0db0*/  FFMA R4, R22, R17, R5 ;  /* 0x0000001116047223 */ /* 0x000fc80000000005 */
[----:B------:R-:W-:Y:S01]  /*0dc0*/  FSETP.GT.AND P0, PT, R20, R21, PT ;  /* 0x000000151400720b */ /* 0x000fe20003f04000 */
[----:B------:R-:W-:-:S04]  /*0dd0*/  FFMA R19, R27, R19, R6 ;  /* 0x000000131b137223 */ /* 0x000fc80000000006 */
[----:B------:R-:W-:Y:S01]  /*0de0*/  FFMA R19, R16, R23, R19 ;  /* 0x0000001710137223 */ /* 0x000fe20000000013 */
[----:B------:R-:W-:-:S03]  /*0df0*/  FSEL R21, R20, R21, P0 ;  /* 0x0000001514157208 */ /* 0x000fc60000000000 */
[----:B------:R-:W-:-:S04]  /*0e00*/  FFMA R22, R22, R7, R19 ;  /* 0x0000000716167223 */ /* 0x000fc80000000013 */
[----:B------:R-:W-:-:S04]  /*0e10*/  FFMA R22, R25, R26, R22 ;  /* 0x0000001a19167223 */ /* 0x000fc80000000016 */
[----:B------:R-:W-:Y:S01]  /*0e20*/  FFMA R28, R13, R28, R22 ;  /* 0x0000001c0d1c7223 */ /* 0x000fe20000000016 */
[----:B------:R-:W-:Y:S01]  /*0e30*/  BSSY.RECONVERGENT B0, `(.L_x_0) ;  /* 0x0000058000007945 */ /* 0x000fe20003800200 */
[----:B---3--:R-:W-:-:S04]  /*0e40*/  FFMA R4, R25, R10, R4 ;  /* 0x0000000a19047223 */ /* 0x008fc80000000004 */
[----:B------:R-:W-:-:S05]  /*0e50*/  FFMA R24, R13, R24, R4 ;  /* 0x000000180d187223 */ /* 0x000fca0000000004 */
[----:B------:R-:W-:-:S04]  /*0e60*/  FSETP.GT.AND P0, PT, R24, R21, PT ;  /* 0x000000151800720b */ /* 0x000fc80003f04000 */
[----:B------:R-:W-:-:S04]  /*0e70*/  FSEL R7, R24, R21, P0 ;  /* 0x0000001518077208 */ /* 0x000fc80000000000 */
[----:B------:R-:W-:-:S04]  /*0e80*/  FSETP.GT.AND P0, PT, R28, R7, PT ;  /* 0x000000071c00720b */ /* 0x000fc80003f04000 */
[----:B------:R-:W-:-:S05]  /*0e90*/  FSEL R7, R28, R7, P0 ;  /* 0x000000071c077208 */ /* 0x000fca0000000000 */
[----:B------:R-:W-:-:S04]  /*0ea0*/  FADD R15, R15, -R7 ;  /* 0x800000070f0f7221 */ /* 0x000fc80000000000 */
[----:B------:R-:W-:Y:S01]  /*0eb0*/  FFMA.SAT R4, R15, R2, 0.5 ;  /* 0x3f0000000f047423 */ /* 0x000fe20000002002 */
[----:B------:R-:W-:-:S03]  /*0ec0*/  FADD R11, R14, -R7 ;  /* 0x800000070e0b7221 */ /* 0x000fc60000000000 */
[----:B------:R-:W-:Y:S01]  /*0ed0*/  FFMA.RM R4, R4, R3, 12582913 ;  /* 0x4b40000104047423 */ /* 0x000fe20000004003 */
[----:B------:R-:W-:-:S03]  /*0ee0*/  FFMA.SAT R8, R11, R2, 0.5 ;  /* 0x3f0000000b087423 */ /* 0x000fc60000002002 */
[----:B------:R-:W-:Y:S01]  /*0ef0*/  FADD R6, R4, -12583039 ;  /* 0xcb40007f04067421 */ /* 0x000fe20000000000 */
[----:B------:R-:W-:-:S03]  /*0f00*/  FFMA.RM R5, R8, R3, 12582913 ;  /* 0x4b40000108057423 */ /* 0x000fc60000004003 */
[----:B------:R-:W-:Y:S01]  /*0f10*/  FFMA R6, R15, 1.4426950216293334961, -R6 ;  /* 0x3fb8aa3b0f067823 */ /* 0x000fe20000000806 */
[----:B------:R-:W-:-:S03]  /*0f20*/  FADD R13, R12, -R7 ;  /* 0x800000070c0d7221 */ /* 0x000fc60000000000 */
[----:B------:R-:W-:Y:S01]  /*0f30*/  FFMA R8, R15, 1.925963033500011079e-08, R6 ;  /* 0x32a570600f087823 */ /* 0x000fe20000000006 */
[--C-:B------:R-:W-:Y:S01]  /*0f40*/  FADD R15, R0, -R7.reuse ;  /* 0x80000007000f7221 */ /* 0x100fe20000000000 */
[----:B------:R-:W-:Y:S01]  /*0f50*/  FADD R10, R5, -12583039 ;  /* 0xcb40007f050a7421 */ /* 0x000fe20000000000 */
[-C--:B------:R-:W-:Y:S02]  /*0f60*/  FFMA.SAT R12, R13, R2.reuse, 0.5 ;  /* 0x3f0000000d0c7423 */ /* 0x080fe40000002002 */
[-C--:B------:R-:W-:Y:S01]  /*0f70*/  FFMA.SAT R6, R15, R2.reuse, 0.5 ;  /* 0x3f0000000f067423 */ /* 0x080fe20000002002 */
[C---:B------:R-:W-:Y:S01]  /*0f80*/  FFMA R10, R11.reuse, 1.4426950216293334961, -R10 ;  /* 0x3fb8aa3b0b0a7823 */ /* 0x040fe2000000080a */
[-C--:B------:R-:W-:Y:S01]  /*0f90*/  FFMA.RM R0, R12, R3.reuse, 12582913 ;  /* 0x4b4000010c007423 */ /* 0x080fe20000004003 */
[--C-:B------:R-:W-:Y:S01]  /*0fa0*/  FADD R17, R20, -R7.reuse ;  /* 0x8000000714117221 */ /* 0x100fe20000000000 */
[-C--:B------:R-:W-:Y:S01]  /*0fb0*/  FFMA.RM R6, R6, R3.reuse, 12582913 ;  /* 0x4b40000106067423 */ /* 0x080fe20000004003 */
[----:B------:R-:W-:Y:S01]  /*0fc0*/  FFMA R11, R11, 1.925963033500011079e-08, R10 ;  /* 0x32a570600b0b7823 */ /* 0x000fe2000000000a */
[--C-:B------:R-:W-:Y:S01]  /*0fd0*/  FADD R19, R24, -R7.reuse ;  /* 0x8000000718137221 */ /* 0x100fe20000000000 */
[----:B------:R-:W-:Y:S01]  /*0fe0*/  FADD R12, R0, -12583039 ;  /* 0xcb40007f000c7421 */ /* 0x000fe20000000000 */
[-C--:B------:R-:W-:Y:S01]  /*0ff0*/  FFMA.SAT R10, R17, R2.reuse, 0.5 ;  /* 0x3f000000110a7423 */ /* 0x080fe20000002002 */
[----:B------:R-:W-:Y:S01]  /*1000*/  FADD R14, R6, -12583039 ;  /* 0xcb40007f060e7421 */ /* 0x000fe20000000000 */
[-C--:B------:R-:W-:Y:S01]  /*1010*/  FFMA.SAT R18, R19, R2.reuse, 0.5 ;  /* 0x3f00000013127423 */ /* 0x080fe20000002002 */
[----:B------:R-:W-:Y:S01]  /*1020*/  FFMA R12, R13, 1.4426950216293334961, -R12 ;  /* 0x3fb8aa3b0d0c7823 */ /* 0x000fe2000000080c */
[-C--:B------:R-:W-:Y:S01]  /*1030*/  FFMA.RM R10, R10, R3.reuse, 12582913 ;  /* 0x4b4000010a0a7423 */ /* 0x080fe20000004003 */
[----:B------:R-:W-:Y:S01]  /*1040*/  FFMA R14, R15, 1.4426950216293334961, -R14 ;  /* 0x3fb8aa3b0f0e7823 */ /* 0x000fe2000000080e */
[----:B------:R-:W0:Y:S01]  /*1050*/  MUFU.EX2 R8, R8 ;  /* 0x0000000800087308 */ /* 0x000e220000000800 */
[----:B------:R-:W-:Y:S01]  /*1060*/  FADD R21, R28, -R7 ;  /* 0x800000071c157221 */ /* 0x000fe20000000000 */
[-C--:B------:R-:W-:Y:S01]  /*1070*/  FFMA.RM R7, R18, R3.reuse, 12582913 ;  /* 0x4b40000112077423 */ /* 0x080fe20000004003 */
[----:B------:R-:W-:Y:S01]  /*1080*/  FFMA R12, R13, 1.925963033500011079e-08, R12 ;  /* 0x32a570600d0c7823 */ /* 0x000fe2000000000c */
[----:B------:R-:W-:Y:S01]  /*1090*/  FADD R16, R10, -12583039 ;  /* 0xcb40007f0a107421 */ /* 0x000fe20000000000 */
[----:B------:R-:W-:Y:S01]  /*10a0*/  FFMA R13, R15, 1.925963033500011079e-08, R14 ;  /* 0x32a570600f0d7823 */ /* 0x000fe2000000000e */
[----:B------:R-:W-:Y:S01]  /*10b0*/  FFMA.SAT R14, R21, R2, 0.5 ;  /* 0x3f000000150e7423 */ /* 0x000fe20000002002 */
[----:B------:R-:W-:Y:S01]  /*10c0*/  FADD R2, R7, -12583039 ;  /* 0xcb40007f07027421 */ /* 0x000fe20000000000 */
[----:B------:R-:W1:Y:S01]  /*10d0*/  MUFU.EX2 R11, R11 ;  /* 0x0000000b000b7308 */ /* 0x000e620000000800 */
[----:B------:R-:W-:Y:S01]  /*10e0*/  FFMA R16, R17, 1.4426950216293334961, -R16 ;  /* 0x3fb8aa3b11107823 */ /* 0x000fe20000000810 */
[----:B------:R-:W-:Y:S01]  /*10f0*/  FFMA.RM R14, R14, R3, 12582913 ;  /* 0x4b4000010e0e7423 */ /* 0x000fe20000004003 */
[----:B------:R-:W-:-:S02]  /*1100*/  FFMA R2, R19, 1.4426950216293334961, -R2 ;  /* 0x3fb8aa3b13027823 */ /* 0x000fc40000000802 */
[----:B------:R-:W-:-:S03]  /*1110*/  FFMA R15, R17, 1.925963033500011079e-08, R16 ;  /* 0x32a57060110f7823 */ /* 0x000fc60000000010 */
[----:B------:R-:W2:Y:S01]  /*1120*/  MUFU.EX2 R12, R12 ;  /* 0x0000000c000c7308 */ /* 0x000ea20000000800 */
[----:B------:R-:W-:Y:S01]  /*1130*/  FADD R18, R14, -12583039 ;  /* 0xcb40007f0e127421 */ /* 0x000fe20000000000 */
[----:B------:R-:W-:Y:S01]  /*1140*/  SHF.L.U32 R3, R4, 0x17, RZ ;  /* 0x0000001704037819 */ /* 0x000fe200000006ff */
[----:B------:R-:W-:-:S05]  /*1150*/  FFMA R16, R19, 1.925963033500011079e-08, R2 ;  /* 0x32a5706013107823 */ /* 0x000fca0000000002 */
[----:B------:R-:W3:Y:S01]  /*1160*/  MUFU.EX2 R13, R13 ;  /* 0x0000000d000d7308 */ /* 0x000ee20000000800 */
[----:B------:R-:W-:Y:S01]  /*1170*/  FFMA R18, R21, 1.4426950216293334961, -R18 ;  /* 0x3fb8aa3b15127823 */ /* 0x000fe20000000812 */
[----:B------:R-:W-:Y:S01]  /*1180*/  SHF.L.U32 R2, R5, 0x17, RZ ;  /* 0x0000001705027819 */ /* 0x000fe200000006ff */
[----:B0-----:R-:W-:Y:S01]  /*1190*/  FMUL R5, R3, R8 ;  /* 0x0000000803057220 */ /* 0x001fe20000400000 */
[----:B------:R-:W-:-:S04]  /*11a0*/  SHF.L.U32 R17, R0, 0x17, RZ ;  /* 0x0000001700117819 */ /* 0x000fc800000006ff */
[----:B------:R-:W0:Y:S01]  /*11b0*/  MUFU.EX2 R15, R15 ;  /* 0x0000000f000f7308 */ /* 0x000e220000000800 */
[----:B------:R-:W-:Y:S01]  /*11c0*/  FFMA R18, R21, 1.925963033500011079e-08, R18 ;  /* 0x32a5706015127823 */ /* 0x000fe20000000012 */
[----:B-1----:R-:W-:Y:S01]  /*11d0*/  FMUL R0, R2, R11 ;  /* 0x0000000b02007220 */ /* 0x002fe20000400000 */
[----:B------:R-:W-:Y:S01]  /*11e0*/  FADD R3, RZ, R5 ;  /* 0x00000005ff037221 */ /* 0x000fe20000000000 */
[----:B------:R-:W-:-:S04]  /*11f0*/  SHF.L.U32 R6, R6, 0x17, RZ ;  /* 0x0000001706067819 */ /* 0x000fc800000006ff */
[----:B------:R-:W1:Y:S01]  /*1200*/  MUFU.EX2 R16, R16 ;  /* 0x0000001000107308 */ /* 0x000e620000000800 */
[----:B--2---:R-:W-:Y:S01]  /*1210*/  FMUL R2, R17, R12 ;  /* 0x0000000c11027220 */ /* 0x004fe20000400000 */
[----:B------:R-:W-:Y:S01]  /*1220*/  FADD R11, R3, R0 ;  /* 0x00000000030b7221 */ /* 0x000fe20000000000 */
[----:B------:R-:W-:Y:S01]  /*1230*/  SHF.L.U32 R4, R10, 0x17, RZ ;  /* 0x000000170a047819 */ /* 0x000fe200000006ff */
[----:B---3--:R-:W-:-:S04]  /*1240*/  FMUL R3, R6, R13 ;  /* 0x0000000d06037220 */ /* 0x008fc80000400000 */
[----:B------:R-:W2:Y:S01]  /*1250*/  MUFU.EX2 R19, R18 ;  /* 0x0000001200137308 */ /* 0x000ea20000000800 */
[----:B------:R-:W-:Y:S01]  /*1260*/  FADD R6, R11, R2 ;  /* 0x000000020b067221 */ /* 0x000fe20000000000 */
[----:B------:R-:W-:Y:S01]  /*1270*/  SHF.L.U32 R11, R7, 0x17, RZ ;  /* 0x00000017070b7819 */ /* 0x000fe200000006ff */
[----:B0-----:R-:W-:Y:S02]  /*1280*/  FMUL R4, R4, R15 ;  /* 0x0000000f04047220 */ /* 0x001fe40000400000 */
[----:B------:R-:W-:Y:S01]  /*1290*/  FADD R7, R6, R3 ;  /* 0x0000000306077221 */ /* 0x000fe20000000000 */
[----:B------:R-:W-:Y:S01]  /*12a0*/  SHF.L.U32 R14, R14, 0x17, RZ ;  /* 0x000000170e0e7819 */ /* 0x000fe200000006ff */
[----:B-1----:R-:W-:Y:S02]  /*12b0*/  FMUL R6, R11, R16 ;  /* 0x000000100b067220 */ /* 0x002fe40000400000 */
[----:B------:R-:W-:-:S04]  /*12c0*/  FADD R11, R7, R4 ;  /* 0x00000004070b7221 */ /* 0x000fc80000000000 */
[----:B------:R-:W-:Y:S01]  /*12d0*/  FADD R8, R11, R6 ;  /* 0x000000060b087221 */ /* 0x000fe20000000000 */
[----:B--2---:R-:W-:-:S04]  /*12e0*/  FMUL R7, R14, R19 ;  /* 0x000000130e077220 */ /* 0x004fc80000400000 */
[----:B------:R-:W-:-:S04]  /*12f0*/  FADD R8, R8, R7 ;  /* 0x0000000708087221 */ /* 0x000fc80000000000 */
[----:B------:R-:W0:Y:S08]  /*1300*/  MUFU.RCP R11, R8 ;  /* 0x00000008000b7308 */ /* 0x000e300000001000 */
[----:B------:R-:W1:Y:S01]  /*1310*/  FCHK P0, R5, R8 ;  /* 0x0000000805007302 */ /* 0x000e620000000000 */
[----:B0-----:R-:W-:-:S04]  /*1320*/  FFMA R10, -R8, R11, 1 ;  /* 0x3f800000080a7423 */ /* 0x001fc8000000010b */
[----:B------:R-:W-:-:S04]  /*1330*/  FFMA R10, R11, R10, R11 ;  /* 0x0000000a0b0a7223 */ /* 0x000fc8000000000b */
[----:B------:R-:W-:-:S04]  /*1340*/  FFMA R11, R5, R10, RZ ;  /* 0x0000000a050b7223 */ /* 0x000fc800000000ff */
[----:B------:R-:W-:-:S04]  /*1350*/  FFMA R12, -R8, R11, R5 ;  /* 0x0000000b080c7223 */ /* 0x000fc80000000105 */
[----:B------:R-:W-:Y:S01]  /*1360*/  FFMA R12, R10, R12, R11 ;  /* 0x0000000c0a0c7223 */ /* 0x000fe2000000000b */
[----:B-1----:R-:W-:Y:S06]  /*1370*/  @!P0 BRA `(.L_x_1) ;  /* 0x00000000000c8947 */ /* 0x002fec0003800000 */
[----:B------:R-:W-:-:S07]  /*1380*/  MOV R10, 0x13a0 ;  /* 0x000013a0000a7802 */ /* 0x000fce0000000f00 */
[----:B------:R-:W-:Y:S05]  /*1390*/  CALL.REL.NOINC `($__internal_0_$__cuda_sm3x_div_rn_noftz_f32_slowpath) ;  /* 0x0000000400a87944 */ /* 0x000fea0003c00000 */
[----:B------:R-:W-:-:S07]  /*13a0*/  MOV R12, R5 ;  /* 0x00000005000c7202 */ /* 0x000fce0000000f00 */
.L_x_1:
[----:B------:R-:W-:Y:S05]  /*13b0*/  BSYNC.RECONVERGENT B0 ;  /* 0x0000000000007941 */ /* 0x000fea0003800200 */
.L_x_0:
[----:B------:R-:W0:Y:S01]  /*13c0*/  MUFU.RCP R5, R8 ;  /* 0x0000000800057308 */ /* 0x000e220000001000 */
[----:B------:R-:W-:Y:S07]  /*13d0*/  BSSY.RECONVERGENT B0, `(.L_x_2) ;  /* 0x000000c000007945 */ /* 0x000fee0003800200 */
[----:B------:R-:W1:Y:S01]  /*13e0*/  FCHK P0, R0, R8 ;  /* 0x0000000800007302 */ /* 0x000e620000000000 */
[----:B0-----:R-:W-:-:S04]  /*13f0*/  FFMA R10, -R8, R5, 1 ;  /* 0x3f800000080a7423 */ /* 0x001fc80000000105 */
[----:B------:R-:W-:-:S04]  /*1400*/  FFMA R14, R5, R10, R5 ;  /* 0x0000000a050e7223 */ /* 0x000fc80000000005 */
[----:B------:R-:W-:-:S04]  /*1410*/  FFMA R13, R0, R14, RZ ;  /* 0x0000000e000d7223 */ /* 0x000fc800000000ff */
[----:B------:R-:W-:-:S04]  /*1420*/  FFMA R10, -R8, R13, R0 ;  /* 0x0000000d080a7223 */ /* 0x000fc80000000100 */
[----:B------:R-:W-:Y:S01]  /*1430*/  FFMA R13, R14, R10, R13 ;  /* 0x0000000a0e0d7223 */ /* 0x000fe2000000000d */
[----:B-1----:R-:W-:Y:S06]  /*1440*/  @!P0 BRA `(.L_x_3) ;  /* 0x0000000000108947 */ /* 0x002fec0003800000 */
[----:B------:R-:W-:Y:S02]  /*1450*/  MOV R5, R0 ;  /* 0x0000000000057202 */ /* 0x000fe40000000f00 */
[----:B------:R-:W-:-:S07]  /*1460*/  MOV R10, 0x1480 ;  /* 0x00001480000a7802 */ /* 0x000fce0000000f00 */
[----:B------:R-:W-:Y:S05]  /*1470*/  CALL.REL.NOINC `($__internal_0_$__cuda_sm3x_div_rn_noftz_f32_slowpath) ;  /* 0x0000000400707944 */ /* 0x000fea0003c00000 */
[----:B------:R-:W-:-:S07]  /*1480*/  MOV R13, R5 ;  /* 0x00000005000d7202 */ /* 0x000fce0000000f00 */
.L_x_3:
[----:B------:R-:W-:Y:S05]  /*1490*/  BSYNC.RECONVERGENT B0 ;  /* 0x0000000000007941 */ /* 0x000fea0003800200 */
.L_x_2:
        /* <DEDUP_REMOVED lines=13> */
.L_x_5:
[----:B------:R-:W-:Y:S05]  /*1570*/  BSYNC.RECONVERGENT B0 ;  /* 0x0000000000007941 */ /* 0x000fea0003800200 */
.L_x_4:
        /* <DEDUP_REMOVED lines=13> */
.L_x_7:
[----:B------:R-:W-:Y:S05]  /*1650*/  BSYNC.RECONVERGENT B0 ;  /* 0x0000000000007941 */ /* 0x000fea0003800200 */
.L_x_6:
        /* <DEDUP_REMOVED lines=13> */
.L_x_9:
[----:B------:R-:W-:Y:S05]  /*1730*/  BSYNC.RECONVERGENT B0 ;  /* 0x0000000000007941 */ /* 0x000fea0003800200 */
.L_x_8:
        /* <DEDUP_REMOVED lines=13> */
.L_x_11:
[----:B------:R-:W-:Y:S05]  /*1810*/  BSYNC.RECONVERGENT B0 ;  /* 0x0000000000007941 */ /* 0x000fea0003800200 */
.L_x_10:
        /* <DEDUP_REMOVED lines=12> */
.L_x_13:
[----:B------:R-:W-:Y:S05]  /*18e0*/  BSYNC.RECONVERGENT B0 ;  /* 0x0000000000007941 */ /* 0x000fea0003800200 */
.L_x_12:
[CC--:B------:R-:W-:Y:S01]  /*18f0*/  FSETP.GT.AND P2, PT, R13.reuse, R12.reuse, PT ;  /* 0x0000000c0d00720b */ /* 0x0c0fe20003f44000 */
[----:B------:R-:W0:Y:S03]  /*1900*/  LDC.64 R6, c[0x0][0x398] ;  /* 0x0000e600ff067b82 */ /* 0x000e260000000a00 */
[----:B------:R-:W-:-:S04]  /*1910*/  FSEL R13, R13, R12, P2 ;  /* 0x0000000c0d0d7208 */ /* 0x000fc80001000000 */
[----:B------:R-:W-:-:S04]  /*1920*/  FSETP.GT.AND P0, PT, R0, R13, PT ;  /* 0x0000000d0000720b */ /* 0x000fc80003f04000 */
[----:B------:R-:W-:Y:S02]  /*1930*/  FSEL R13, R0, R13, P0 ;  /* 0x0000000d000d7208 */ /* 0x000fe40000000000 */
[----:B------:R-:W-:Y:S02]  /*1940*/  SEL R0, RZ, 0x1, !P2 ;  /* 0x00000001ff007807 */ /* 0x000fe40005000000 */
[-C--:B------:R-:W-:Y:S02]  /*1950*/  FSETP.GT.AND P1, PT, R2, R13.reuse, PT ;  /* 0x0000000d0200720b */ /* 0x080fe40003f24000 */
[----:B------:R-:W-:Y:S02]  /*1960*/  SEL R0, R0, 0x2, !P0 ;  /* 0x0000000200007807 */ /* 0x000fe40004000000 */
[----:B------:R-:W-:Y:S02]  /*1970*/  FSEL R2, R2, R13, P1 ;  /* 0x0000000d02027208 */ /* 0x000fe40000800000 */
[----:B------:R-:W-:-:S02]  /*1980*/  SEL R0, R0, 0x3, !P1 ;  /* 0x0000000300007807 */ /* 0x000fc40004800000 */
[----:B------:R-:W-:Y:S01]  /*1990*/  FSETP.GT.AND P2, PT, R3, R2, PT ;  /* 0x000000020300720b */ /* 0x000fe20003f44000 */
[----:B0-----:R-:W-:-:S03]  /*19a0*/  IMAD.WIDE R6, R9, 0x4, R6 ;  /* 0x0000000409067825 */ /* 0x001fc600078e0206 */
[----:B------:R-:W-:Y:S02]  /*19b0*/  FSEL R3, R3, R2, P2 ;  /* 0x0000000203037208 */ /* 0x000fe40001000000 */
[----:B------:R-:W-:Y:S02]  /*19c0*/  SEL R0, R0, 0x4, !P2 ;  /* 0x0000000400007807 */ /* 0x000fe40005000000 */
[----:B------:R-:W-:-:S04]  /*19d0*/  FSETP.GT.AND P0, PT, R4, R3, PT ;  /* 0x000000030400720b */ /* 0x000fc80003f04000 */
[----:B------:R-:W-:Y:S02]  /*19e0*/  FSEL R4, R4, R3, P0 ;  /* 0x0000000304047208 */ /* 0x000fe40000000000 */
[----:B------:R-:W-:Y:S02]  /*19f0*/  SEL R0, R0, 0x5, !P0 ;  /* 0x0000000500007807 */ /* 0x000fe40004000000 */
[----:B------:R-:W-:-:S04]  /*1a00*/  FSETP.GT.AND P0, PT, R5, R4, PT ;  /* 0x000000040500720b */ /* 0x000fc80003f04000 */
[----:B------:R-:W-:-:S05]  /*1a10*/  SEL R3, R0, 0x6, !P0 ;  /* 0x0000000600037807 */ /* 0x000fca0004000000 */
[----:B------:R-:W-:Y:S01]  /*1a20*/  STG.E desc[UR4][R6.64], R3 ;  /* 0x0000000306007986 */ /* 0x000fe2000c101904 */
[----:B------:R-:W-:Y:S05]  /*1a30*/  EXIT ;  /* 0x000000000000794d */ /* 0x000fea0003800000 */
        .weak           $__internal_0_$__cuda_sm3x_div_rn_noftz_f32_slowpath
        .type           $__internal_0_$__cuda_sm3x_div_rn_noftz_f32_slowpath,@function
        .size           $__internal_0_$__cuda_sm3x_div_rn_noftz_f32_slowpath,(.L_x_58 - $__internal_0_$__cuda_sm3x_div_rn_noftz_f32_slowpath)
$__internal_0_$__cuda_sm3x_div_rn_noftz_f32_slowpath:
[----:B------:R-:W-:Y:S01]  /*1a40*/  SHF.R.U32.HI R11, RZ, 0x17, R8 ;  /* 0x00000017ff0b7819 */ /* 0x000fe20000011608 */
[----:B------:R-:W-:Y:S01]  /*1a50*/  BSSY.RECONVERGENT B1, `(.L_x_14) ;  /* 0x0000063000017945 */ /* 0x000fe20003800200 */
[----:B------:R-:W-:Y:S02]  /*1a60*/  SHF.R.U32.HI R14, RZ, 0x17, R5 ;  /* 0x00000017ff0e7819 */ /* 0x000fe40000011605 */
[----:B------:R-:W-:Y:S02]  /*1a70*/  LOP3.LUT R11, R11, 0xff, RZ, 0xc0, !PT ;  /* 0x000000ff0b0b7812 */ /* 0x000fe400078ec0ff */
[----:B------:R-:W-:Y:S02]  /*1a80*/  LOP3.LUT R20, R14, 0xff, RZ, 0xc0, !PT ;  /* 0x000000ff0e147812 */ /* 0x000fe400078ec0ff */
[----:B------:R-:W-:Y:S02]  /*1a90*/  IADD3 R17, PT, PT, R11, -0x1, RZ ;  /* 0xffffffff0b117810 */ /* 0x000fe40007ffe0ff */
[----:B------:R-:W-:-:S02]  /*1aa0*/  IADD3 R15, PT, PT, R20, -0x1, RZ ;  /* 0xffffffff140f7810 */ /* 0x000fc40007ffe0ff */
[----:B------:R-:W-:Y:S02]  /*1ab0*/  ISETP.GT.U32.AND P0, PT, R17, 0xfd, PT ;  /* 0x000000fd1100780c */ /* 0x000fe40003f04070 */
[----:B------:R-:W-:Y:S02]  /*1ac0*/  MOV R16, R8 ;  /* 0x0000000800107202 */ /* 0x000fe40000000f00 */
[----:B------:R-:W-:-:S13]  /*1ad0*/  ISETP.GT.U32.OR P0, PT, R15, 0xfd, P0 ;  /* 0x000000fd0f00780c */ /* 0x000fda0000704470 */
[----:B------:R-:W-:Y:S01]  /*1ae0*/  @!P0 MOV R14, RZ ;  /* 0x000000ff000e8202 */ /* 0x000fe20000000f00 */
[----:B------:R-:W-:Y:S06]  /*1af0*/  @!P0 BRA `(.L_x_15) ;  /* 0x00000000005c8947 */ /* 0x000fec0003800000 */
[----:B------:R-:W-:Y:S02]  /*1b00*/  FSETP.GTU.FTZ.AND P0, PT, |R5|, +INF , PT ;  /* 0x7f8000000500780b */ /* 0x000fe40003f1c200 */
[----:B------:R-:W-:-:S04]  /*1b10*/  FSETP.GTU.FTZ.AND P1, PT, |R8|, +INF , PT ;  /* 0x7f8000000800780b */ /* 0x000fc80003f3c200 */
[----:B------:R-:W-:-:S13]  /*1b20*/  PLOP3.LUT P0, PT, P0, P1, PT, 0xf8, 0x8f ;  /* 0x00000000008f781c */ /* 0x000fda0000703f70 */
[----:B------:R-:W-:Y:S05]  /*1b30*/  @P0 BRA `(.L_x_16) ;  /* 0x00000004004c0947 */ /* 0x000fea0003800000 */
[----:B------:R-:W-:-:S13]  /*1b40*/  LOP3.LUT P0, RZ, R16, 0x7fffffff, R5, 0xc8, !PT ;  /* 0x7fffffff10ff7812 */ /* 0x000fda000780c805 */
[----:B------:R-:W-:Y:S05]  /*1b50*/  @!P0 BRA `(.L_x_17) ;  /* 0x00000004003c8947 */ /* 0x000fea0003800000 */
[C---:B------:R-:W-:Y:S02]  /*1b60*/  FSETP.NEU.FTZ.AND P2, PT, |R5|.reuse, +INF , PT ;  /* 0x7f8000000500780b */ /* 0x040fe40003f5d200 */
[----:B------:R-:W-:Y:S02]  /*1b70*/  FSETP.NEU.FTZ.AND P1, PT, |R8|, +INF , PT ;  /* 0x7f8000000800780b */ /* 0x000fe40003f3d200 */
[----:B------:R-:W-:-:S11]  /*1b80*/  FSETP.NEU.FTZ.AND P0, PT, |R5|, +INF , PT ;  /* 0x7f8000000500780b */ /* 0x000fd60003f1d200 */
[----:B------:R-:W-:Y:S05]  /*1b90*/  @!P1 BRA !P2, `(.L_x_17) ;  /* 0x00000004002c9947 */ /* 0x000fea0005000000 */
[----:B------:R-:W-:-:S04]  /*1ba0*/  LOP3.LUT P2, RZ, R5, 0x7fffffff, RZ, 0xc0, !PT ;  /* 0x7fffffff05ff7812 */ /* 0x000fc8000784c0ff */
[----:B------:R-:W-:-:S13]  /*1bb0*/  PLOP3.LUT P1, PT, P1, P2, PT, 0x2f, 0xf2 ;  /* 0x0000000000f2781c */ /* 0x000fda0000f24577 */
[----:B------:R-:W-:Y:S05]  /*1bc0*/  @P1 BRA `(.L_x_18) ;  /* 0x0000000400181947 */ /* 0x000fea0003800000 */
[----:B------:R-:W-:-:S04]  /*1bd0*/  LOP3.LUT P1, RZ, R16, 0x7fffffff, RZ, 0xc0, !PT ;  /* 0x7fffffff10ff7812 */ /* 0x000fc8000782c0ff */
[----:B------:R-:W-:-:S13]  /*1be0*/  PLOP3.LUT P0, PT, P0, P1, PT, 0x2f, 0xf2 ;  /* 0x0000000000f2781c */ /* 0x000fda0000702577 */
[----:B------:R-:W-:Y:S05]  /*1bf0*/  @P0 BRA `(.L_x_19) ;  /* 0x0000000400000947 */ /* 0x000fea0003800000 */
[----:B------:R-:W-:Y:S02]  /*1c00*/  ISETP.GE.AND P0, PT, R15, RZ, PT ;  /* 0x000000ff0f00720c */ /* 0x000fe40003f06270 */
[----:B------:R-:W-:-:S11]  /*1c10*/  ISETP.GE.AND P1, PT, R17, RZ, PT ;  /* 0x000000ff1100720c */ /* 0x000fd60003f26270 */
[----:B------:R-:W-:Y:S01]  /*1c20*/  @P0 MOV R14, RZ ;  /* 0x000000ff000e0202 */ /* 0x000fe20000000f00 */
[----:B------:R-:W-:Y:S01]  /*1c30*/  @!P0 FFMA R5, R5, 1.84467440737095516160e+19, RZ ;  /* 0x5f80000005058823 */ /* 0x000fe200000000ff */
[----:B------:R-:W-:Y:S01]  /*1c40*/  @!P0 MOV R14, 0xffffffc0 ;  /* 0xffffffc0000e8802 */ /* 0x000fe20000000f00 */
[----:B------:R-:W-:-:S03]  /*1c50*/  @!P1 FFMA R16, R8, 1.84467440737095516160e+19, RZ ;  /* 0x5f80000008109823 */ /* 0x000fc600000000ff */
[----:B------:R-:W-:-:S07]  /*1c60*/  @!P1 IADD3 R14, PT, PT, R14, 0x40, RZ ;  /* 0x000000400e0e9810 */ /* 0x000fce0007ffe0ff */
.L_x_15:
[----:B------:R-:W-:Y:S01]  /*1c70*/  LEA R15, R11, 0xc0800000, 0x17 ;  /* 0xc08000000b0f7811 */ /* 0x000fe200078eb8ff */
[----:B------:R-:W-:Y:S01]  /*1c80*/  BSSY.RECONVERGENT B2, `(.L_x_20) ;  /* 0x0000036000027945 */ /* 0x000fe20003800200 */
[----:B------:R-:W-:Y:S02]  /*1c90*/  IADD3 R20, PT, PT, R20, -0x7f, RZ ;  /* 0xffffff8114147810 */ /* 0x000fe40007ffe0ff */
[----:B------:R-:W-:-:S03]  /*1ca0*/  IADD3 R17, PT, PT, -R15, R16, RZ ;  /* 0x000000100f117210 */ /* 0x000fc60007ffe1ff */
[C---:B------:R-:W-:Y:S01]  /*1cb0*/  IMAD R5, R20.reuse, -0x800000, R5 ;  /* 0xff80000014057824 */ /* 0x040fe200078e0205 */
[----:B------:R0:W1:Y:S01]  /*1cc0*/  MUFU.RCP R16, R17 ;  /* 0x0000001100107308 */ /* 0x0000620000001000 */
[----:B------:R-:W-:Y:S01]  /*1cd0*/  FADD.FTZ R18, -R17, -RZ ;  /* 0x800000ff11127221 */ /* 0x000fe20000010100 */
[----:B0-----:R-:W-:-:S04]  /*1ce0*/  IADD3 R17, PT, PT, R20, 0x7f, -R11 ;  /* 0x0000007f14117810 */ /* 0x001fc80007ffe80b */
[----:B------:R-:W-:Y:S01]  /*1cf0*/  IADD3 R14, PT, PT, R17, R14, RZ ;  /* 0x0000000e110e7210 */ /* 0x000fe20007ffe0ff */
[----:B-1----:R-:W-:-:S04]  /*1d00*/  FFMA R15, R16, R18, 1 ;  /* 0x3f800000100f7423 */ /* 0x002fc80000000012 */
[----:B------:R-:W-:-:S04]  /*1d10*/  FFMA R16, R16, R15, R16 ;  /* 0x0000000f10107223 */ /* 0x000fc80000000010 */
[----:B------:R-:W-:-:S04]  /*1d20*/  FFMA R15, R5, R16, RZ ;  /* 0x00000010050f7223 */ /* 0x000fc800000000ff */
[----:B------:R-:W-:-:S04]  /*1d30*/  FFMA R19, R18, R15, R5 ;  /* 0x0000000f12137223 */ /* 0x000fc80000000005 */
[----:B------:R-:W-:-:S04]  /*1d40*/  FFMA R15, R16, R19, R15 ;  /* 0x00000013100f7223 */ /* 0x000fc8000000000f */
[----:B------:R-:W-:-:S04]  /*1d50*/  FFMA R18, R18, R15, R5 ;  /* 0x0000000f12127223 */ /* 0x000fc80000000005 */
[----:B------:R-:W-:-:S05]  /*1d60*/  FFMA R5, R16, R18, R15 ;  /* 0x0000001210057223 */ /* 0x000fca000000000f */
[----:B------:R-:W-:-:S04]  /*1d70*/  SHF.R.U32.HI R11, RZ, 0x17, R5 ;  /* 0x00000017ff0b7819 */ /* 0x000fc80000011605 */
[----:B------:R-:W-:-:S04]  /*1d80*/  LOP3.LUT R11, R11, 0xff, RZ, 0xc0, !PT ;  /* 0x000000ff0b0b7812 */ /* 0x000fc800078ec0ff */
[----:B------:R-:W-:-:S04]  /*1d90*/  IADD3 R17, PT, PT, R11, R14, RZ ;  /* 0x0000000e0b117210 */ /* 0x000fc80007ffe0ff */
[----:B------:R-:W-:-:S04]  /*1da0*/  IADD3 R11, PT, PT, R17, -0x1, RZ ;  /* 0xffffffff110b7810 */ /* 0x000fc80007ffe0ff */
[----:B------:R-:W-:-:S13]  /*1db0*/  ISETP.GE.U32.AND P0, PT, R11, 0xfe, PT ;  /* 0x000000fe0b00780c */ /* 0x000fda0003f06070 */
[----:B------:R-:W-:Y:S05]  /*1dc0*/  @!P0 BRA `(.L_x_21) ;  /* 0x0000000000808947 */ /* 0x000fea0003800000 */
[----:B------:R-:W-:-:S13]  /*1dd0*/  ISETP.GT.AND P0, PT, R17, 0xfe, PT ;  /* 0x000000fe1100780c */ /* 0x000fda0003f04270 */
[----:B------:R-:W-:Y:S05]  /*1de0*/  @P0 BRA `(.L_x_22) ;  /* 0x00000000006c0947 */ /* 0x000fea0003800000 */
[----:B------:R-:W-:-:S13]  /*1df0*/  ISETP.GE.AND P0, PT, R17, 0x1, PT ;  /* 0x000000011100780c */ /* 0x000fda0003f06270 */
[----:B------:R-:W-:Y:S05]  /*1e00*/  @P0 BRA `(.L_x_23) ;  /* 0x0000000000740947 */ /* 0x000fea0003800000 */
[----:B------:R-:W-:Y:S02]  /*1e10*/  ISETP.GE.AND P0, PT, R17, -0x18, PT ;  /* 0xffffffe81100780c */ /* 0x000fe40003f06270 */
[----:B------:R-:W-:-:S11]  /*1e20*/  LOP3.LUT R5, R5, 0x80000000, RZ, 0xc0, !PT ;  /* 0x8000000005057812 */ /* 0x000fd600078ec0ff */
[----:B------:R-:W-:Y:S05]  /*1e30*/  @!P0 BRA `(.L_x_23) ;  /* 0x0000000000688947 */ /* 0x000fea0003800000 */
[CCC-:B------:R-:W-:Y:S01]  /*1e40*/  FFMA.RZ R11, R16.reuse, R18.reuse, R15.reuse ;  /* 0x00000012100b7223 */ /* 0x1c0fe2000000c00f */
[C---:B------:R-:W-:Y:S02]  /*1e50*/  ISETP.NE.AND P2, PT, R17.reuse, RZ, PT ;  /* 0x000000ff1100720c */ /* 0x040fe40003f45270 */
[----:B------:R-:W-:Y:S02]  /*1e60*/  ISETP.NE.AND P1, PT, R17, RZ, PT ;  /* 0x000000ff1100720c */ /* 0x000fe40003f25270 */
[----:B------:R-:W-:Y:S01]  /*1e70*/  LOP3.LUT R14, R11, 0x7fffff, RZ, 0xc0, !PT ;  /* 0x007fffff0b0e7812 */ /* 0x000fe200078ec0ff */
[CCC-:B------:R-:W-:Y:S01]  /*1e80*/  FFMA.RP R11, R16.reuse, R18.reuse, R15.reuse ;  /* 0x00000012100b7223 */ /* 0x1c0fe2000000800f */
[----:B------:R-:W-:Y:S01]  /*1e90*/  FFMA.RM R16, R16, R18, R15 ;  /* 0x0000001210107223 */ /* 0x000fe2000000400f */
[----:B------:R-:W-:Y:S02]  /*1ea0*/  IADD3 R15, PT, PT, R17, 0x20, RZ ;  /* 0x00000020110f7810 */ /* 0x000fe40007ffe0ff */
[----:B------:R-:W-:-:S02]  /*1eb0*/  LOP3.LUT R14, R14, 0x800000, RZ, 0xfc, !PT ;  /* 0x008000000e0e7812 */ /* 0x000fc400078efcff */
[----:B------:R-:W-:Y:S02]  /*1ec0*/  IADD3 R17, PT, PT, -R17, RZ, RZ ;  /* 0x000000ff11117210 */ /* 0x000fe40007ffe1ff */
[----:B------:R-:W-:Y:S02]  /*1ed0*/  SHF.L.U32 R15, R14, R15, RZ ;  /* 0x0000000f0e0f7219 */ /* 0x000fe400000006ff */
[----:B------:R-:W-:Y:S02]  /*1ee0*/  FSETP.NEU.FTZ.AND P0, PT, R11, R16, PT ;  /* 0x000000100b00720b */ /* 0x000fe40003f1d000 */
[----:B------:R-:W-:Y:S02]  /*1ef0*/  SEL R11, R17, RZ, P2 ;  /* 0x000000ff110b7207 */ /* 0x000fe40001000000 */
[----:B------:R-:W-:Y:S02]  /*1f00*/  ISETP.NE.AND P1, PT, R15, RZ, P1 ;  /* 0x000000ff0f00720c */ /* 0x000fe40000f25270 */
[----:B------:R-:W-:-:S02]  /*1f10*/  SHF.R.U32.HI R11, RZ, R11, R14 ;  /* 0x0000000bff0b7219 */ /* 0x000fc4000001160e */
[----:B------:R-:W-:Y:S02]  /*1f20*/  PLOP3.LUT P0, PT, P0, P1, PT, 0xf8, 0x8f ;  /* 0x00000000008f781c */ /* 0x000fe40000703f70 */
[----:B------:R-:W-:Y:S02]  /*1f30*/  SHF.R.U32.HI R15, RZ, 0x1, R11 ;  /* 0x00000001ff0f7819 */ /* 0x000fe4000001160b */
[----:B------:R-:W-:-:S04]  /*1f40*/  SEL R14, RZ, 0x1, !P0 ;  /* 0x00000001ff0e7807 */ /* 0x000fc80004000000 */
[----:B------:R-:W-:-:S04]  /*1f50*/  LOP3.LUT R14, R14, 0x1, R15, 0xf8, !PT ;  /* 0x000000010e0e7812 */ /* 0x000fc800078ef80f */
[----:B------:R-:W-:-:S04]  /*1f60*/  LOP3.LUT R14, R14, R11, RZ, 0xc0, !PT ;  /* 0x0000000b0e0e7212 */ /* 0x000fc800078ec0ff */
[----:B------:R-:W-:-:S04]  /*1f70*/  IADD3 R14, PT, PT, R15, R14, RZ ;  /* 0x0000000e0f0e7210 */ /* 0x000fc80007ffe0ff */
[----:B------:R-:W-:Y:S01]  /*1f80*/  LOP3.LUT R5, R14, R5, RZ, 0xfc, !PT ;  /* 0x000000050e057212 */ /* 0x000fe200078efcff */
[----:B------:R-:W-:Y:S06]  /*1f90*/  BRA `(.L_x_23) ;  /* 0x0000000000107947 */ /* 0x000fec0003800000 */
.L_x_22:
[----:B------:R-:W-:-:S04]  /*1fa0*/  LOP3.LUT R5, R5, 0x80000000, RZ, 0xc0, !PT ;  /* 0x8000000005057812 */ /* 0x000fc800078ec0ff */
[----:B------:R-:W-:Y:S01]  /*1fb0*/  LOP3.LUT R5, R5, 0x7f800000, RZ, 0xfc, !PT ;  /* 0x7f80000005057812 */ /* 0x000fe200078efcff */
[----:B------:R-:W-:Y:S06]  /*1fc0*/  BRA `(.L_x_23) ;  /* 0x0000000000047947 */ /* 0x000fec0003800000 */
.L_x_21:
[----:B------:R-:W-:-:S07]  /*1fd0*/  LEA R5, R14, R5, 0x17 ;  /* 0x000000050e057211 */ /* 0x000fce00078eb8ff */
.L_x_23:
[----:B------:R-:W-:Y:S05]  /*1fe0*/  BSYNC.RECONVERGENT B2 ;  /* 0x0000000000027941 */ /* 0x000fea0003800200 */
.L_x_20:
[----:B------:R-:W-:Y:S05]  /*1ff0*/  BRA `(.L_x_24) ;  /* 0x0000000000207947 */ /* 0x000fea0003800000 */
.L_x_19:
[----:B------:R-:W-:-:S04]  /*2000*/  LOP3.LUT R5, R16, 0x80000000, R5, 0x48, !PT ;  /* 0x8000000010057812 */ /* 0x000fc800078e4805 */
[----:B------:R-:W-:Y:S01]  /*2010*/  LOP3.LUT R5, R5, 0x7f800000, RZ, 0xfc, !PT ;  /* 0x7f80000005057812 */ /* 0x000fe200078efcff */
[----:B------:R-:W-:Y:S06]  /*2020*/  BRA `(.L_x_24) ;  /* 0x0000000000147947 */ /* 0x000fec0003800000 */
.L_x_18:
[----:B------:R-:W-:Y:S01]  /*2030*/  LOP3.LUT R5, R16, 0x80000000, R5, 0x48, !PT ;  /* 0x8000000010057812 */ /* 0x000fe200078e4805 */
[----:B------:R-:W-:Y:S06]  /*2040*/  BRA `(.L_x_24) ;  /* 0x00000000000c7947 */ /* 0x000fec0003800000 */
.L_x_17:
[----:B------:R-:W0:Y:S01]  /*2050*/  MUFU.RSQ R5, -QNAN ;  /* 0xffc0000000057908 */ /* 0x000e220000001400 */
[----:B------:R-:W-:Y:S05]  /*2060*/  BRA `(.L_x_24) ;  /* 0x0000000000047947 */ /* 0x000fea0003800000 */
.L_x_16:
[----:B------:R-:W-:-:S07]  /*2070*/  FADD.FTZ R5, R5, R8 ;  /* 0x0000000805057221 */ /* 0x000fce0000010000 */
.L_x_24:
[----:B------:R-:W-:Y:S05]  /*2080*/  BSYNC.RECONVERGENT B1 ;  /* 0x0000000000017941 */ /* 0x000fea0003800200 */
.L_x_14:
[----:B------:R-:W-:-:S04]  /*2090*/  HFMA2 R11, -RZ, RZ, 0, 0 ;  /* 0x00000000ff0b7431 */ /* 0x000fc800000001ff */
[----:B0-----:R-:W-:Y:S05]  /*20a0*/  RET.REL.NODEC R10 `(_Z14predict_kernelPKfS0_iPi) ;  /* 0xffffffdc0ad47950 */ /* 0x001fea0003c3ffff */
.L_x_25:
[----:B------:R-:W-:-:S00]  /*20b0*/  BRA `(.L_x_25) ;  /* 0xfffffffc00fc7947 */ /* 0x000fc0000383ffff */
[----:B------:R-:W-:-:S00]  /*20c0*/  NOP ;  /* 0x0000000000007918 */ /* 0x000fc00000000000 */
        /* <DEDUP_REMOVED lines=11> */
.L_x_58:


//--------------------- .text._Z22evaluate_parameter_setPKfS0_iS0_iPf --------------------------
	.section	.text._Z22evaluate_parameter_setPKfS0_iS0_iPf,"ax",@progbits
	.align	128
        .global         _Z22evaluate_parameter_setPKfS0_iS0_iPf
        .type           _Z22evaluate_parameter_setPKfS0_iS0_iPf,@function
        .size           _Z22evaluate_parameter_setPKfS0_iS0_iPf,(.L_x_59 - _Z22evaluate_parameter_setPKfS0_iS0_iPf)
        .other          _Z22evaluate_parameter_setPKfS0_iS0_iPf,@"STO_CUDA_ENTRY STV_DEFAULT"
_Z22evaluate_parameter_setPKfS0_iS0_iPf:
.text._Z22evaluate_parameter_setPKfS0_iS0_iPf:
[----:B------:R-:W-:Y:S01]  /*0000*/  LDC R1, c[0x0][0x37c] ;  /* 0x0000df00ff017b82 */ /* 0x000fe20000000800 */
[----:B------:R-:W0:Y:S01]  /*0010*/  S2R R11, SR_TID.X ;  /* 0x00000000000b7919 */ /* 0x000e220000002100 */
[----:B------:R-:W0:Y:S01]  /*0020*/  LDCU UR4, c[0x0][0x390] ;  /* 0x00007200ff0477ac */ /* 0x000e220008000800 */
[----:B------:R-:W-:Y:S01]  /*0030*/  BSSY.RECONVERGENT B0, `(.L_x_26) ;  /* 0x000023d000007945 */ /* 0x000fe20003800200 */
[----:B------:R-:W-:Y:S01]  /*0040*/  HFMA2 R118, -RZ, RZ, 0, 0 ;  /* 0x00000000ff767431 */ /* 0x000fe200000001ff */
[----:B------:R-:W1:Y:S01]  /*0050*/  S2R R10, SR_CTAID.X ;  /* 0x00000000000a7919 */ /* 0x000e620000002500 */
[----:B------:R-:W2:Y:S01]  /*0060*/  LDCU.64 UR6, c[0x0][0x358] ;  /* 0x00006b00ff0677ac */ /* 0x000ea20008000a00 */
[----:B------:R-:W3:Y:S01]  /*0070*/  LDCU UR5, c[0x0][0x390] ;  /* 0x00007200ff0577ac */ /* 0x000ee20008000800 */
[----:B0-----:R-:W-:-:S13]  /*0080*/  ISETP.GE.AND P0, PT, R11, UR4, PT ;  /* 0x000000040b007c0c */ /* 0x001fda000bf06270 */
[----:B-123--:R-:W-:Y:S05]  /*0090*/  @P0 BRA `(.L_x_27) ;  /* 0x0000002000d80947 */ /* 0x00efea0003800000 */
[----:B------:R-:W0:Y:S01]  /*00a0*/  LDC.64 R2, c[0x0][0x398] ;  /* 0x0000e600ff027b82 */ /* 0x000e220000000a00 */
[----:B------:R-:W-:-:S04]  /*00b0*/  IMAD R5, R10, 0x69, RZ ;  /* 0x000000690a057824 */ /* 0x000fc800078e02ff */
[----:B0-----:R-:W-:-:S05]  /*00c0*/  IMAD.WIDE.U32 R2, R5, 0x4, R2 ;  /* 0x0000000405027825 */ /* 0x001fca00078e0002 */
[----:B------:R0:W5:Y:S04]  /*00d0*/  LDG.E R12, desc[UR6][R2.64+0x184] ;  /* 0x00018406020c7981 */ /* 0x000168000c1e1900 */
        /* <DEDUP_REMOVED lines=103> */
[----:B------:R0:W5:Y:S01]  /*0750*/  LDG.E R116, desc[UR6][R2.64+0x168] ;  /* 0x0001680602747981 */ /* 0x000162000c1e1900 */
[----:B------:R-:W1:Y:S01]  /*0760*/  LDC R117, c[0x0][0x360] ;  /* 0x0000d800ff757b82 */ /* 0x000e620000000800 */
[----:B------:R-:W-:-:S02]  /*0770*/  MOV R118, RZ ;  /* 0x000000ff00767202 */ /* 0x000fc40000000f00 */
[----:B------:R-:W-:-:S07]  /*0780*/  MOV R120, R11 ;  /* 0x0000000b00787202 */ /* 0x000fce0000000f00 */
.L_x_42:
[----:B0-----:R-:W0:Y:S01]  /*0790*/  LDC.64 R2, c[0x0][0x380] ;  /* 0x0000e000ff027b82 */ /* 0x001e220000000a00 */
[----:B------:R-:W-:-:S05]  /*07a0*/  LEA R5, R120, R120, 0x1 ;  /* 0x0000007878057211 */ /* 0x000fca00078e08ff */
[----:B0-----:R-:W-:-:S05]  /*07b0*/  IMAD.WIDE R2, R5, 0x4, R2 ;  /* 0x0000000405027825 */ /* 0x001fca00078e0202 */
[----:B------:R-:W2:Y:S04]  /*07c0*/  LDG.E R0, desc[UR6][R2.64] ;  /* 0x0000000602007981 */ /* 0x000ea8000c1e1900 */
[----:B------:R-:W3:Y:S04]  /*07d0*/  LDG.E R6, desc[UR6][R2.64+0x4] ;  /* 0x0000040602067981 */ /* 0x000ee8000c1e1900 */
[----:B------:R-:W4:Y:S01]  /*07e0*/  LDG.E R7, desc[UR6][R2.64+0x8] ;  /* 0x0000080602077981 */ /* 0x000f22000c1e1900 */
[----:B------:R-:W-:Y:S01]  /*07f0*/  HFMA2 R131, -RZ, RZ, 3.7421875, 0 ;  /* 0x437c0000ff837431 */ /* 0x000fe200000001ff */
[----:B------:R-:W-:Y:S01]  /*0800*/  MOV R129, 0x3bbb989d ;  /* 0x3bbb989d00817802 */ /* 0x000fe20000000f00 */
[----:B------:R-:W-:Y:S01]  /*0810*/  BSSY.RECONVERGENT B1, `(.L_x_28) ;  /* 0x00000c2000017945 */ /* 0x000fe20003800200 */
[-C--:B--2--5:R-:W-:Y:S01]  /*0820*/  FFMA R4, R14, R0.reuse, R13 ;  /* 0x000000000e047223 */ /* 0x0a4fe2000000000d */
[-C--:B------:R-:W-:Y:S01]  /*0830*/  FFMA R8, R18, R0.reuse, R17 ;  /* 0x0000000012087223 */ /* 0x080fe20000000011 */
[-C--:B------:R-:W-:Y:S01]  /*0840*/  FFMA R122, R22, R0.reuse, R21 ;  /* 0x00000000167a7223 */ /* 0x080fe20000000015 */
[----:B------:R-:W-:Y:S01]  /*0850*/  FFMA R124, R26, R0, R25 ;  /* 0x000000001a7c7223 */ /* 0x000fe20000000019 */
[-C--:B---3--:R-:W-:Y:S01]  /*0860*/  FFMA R5, R15, R6.reuse, R4 ;  /* 0x000000060f057223 */ /* 0x088fe20000000004 */
[----:B------:R-:W-:Y:S01]  /*0870*/  FFMA R9, R19, R6, R8 ;  /* 0x0000000613097223 */ /* 0x000fe20000000008 */
[----:B------:R-:W-:Y:S01]  /*0880*/  FFMA R0, R30, R0, R29 ;  /* 0x000000001e007223 */ /* 0x000fe2000000001d */
[-C--:B------:R-:W-:Y:S01]  /*0890*/  FFMA R119, R23, R6.reuse, R122 ;  /* 0x0000000617777223 */ /* 0x080fe2000000007a */
[-C--:B----4-:R-:W-:Y:S01]  /*08a0*/  FFMA R5, R16, R7.reuse, R5 ;  /* 0x0000000710057223 */ /* 0x090fe20000000005 */
[-C--:B------:R-:W-:Y:S01]  /*08b0*/  FFMA R9, R20, R7.reuse, R9 ;  /* 0x0000000714097223 */ /* 0x080fe20000000009 */
[-C--:B------:R-:W-:Y:S01]  /*08c0*/  FFMA R121, R27, R6.reuse, R124 ;  /* 0x000000061b797223 */ /* 0x080fe2000000007c */
[----:B------:R-:W-:Y:S01]  /*08d0*/  FFMA R3, R31, R6, R0 ;  /* 0x000000061f037223 */ /* 0x000fe20000000000 */
[----:B------:R-:W-:Y:S01]  /*08e0*/  FFMA R119, R24, R7, R119 ;  /* 0x0000000718777223 */ /* 0x000fe20000000077 */
[----:B------:R-:W-:Y:S01]  /*08f0*/  FMNMX R5, RZ, R5, !PT ;  /* 0x00000005ff057209 */ /* 0x000fe20007800000 */
[----:B------:R-:W-:Y:S01]  /*0900*/  FFMA R121, R28, R7, R121 ;  /* 0x000000071c797223 */ /* 0x000fe20000000079 */
[----:B------:R-:W-:Y:S01]  /*0910*/  FMNMX R0, RZ, R9, !PT ;  /* 0x00000009ff007209 */ /* 0x000fe20007800000 */
[----:B------:R-:W-:Y:S01]  /*0920*/  FFMA R3, R32, R7, R3 ;  /* 0x0000000720037223 */ /* 0x000fe20000000003 */
[----:B------:R-:W-:Y:S01]  /*0930*/  FMNMX R119, RZ, R119, !PT ;  /* 0x00000077ff777209 */ /* 0x000fe20007800000 */
[-C--:B------:R-:W-:Y:S01]  /*0940*/  FFMA R2, R34, R5.reuse, R33 ;  /* 0x0000000522027223 */ /* 0x080fe20000000021 */
[-C--:B------:R-:W-:Y:S01]  /*0950*/  FFMA R4, R40, R5.reuse, R39 ;  /* 0x0000000528047223 */ /* 0x080fe20000000027 */
[-C--:B------:R-:W-:Y:S01]  /*0960*/  FFMA R6, R46, R5.reuse, R45 ;  /* 0x000000052e067223 */ /* 0x080fe2000000002d */
[-C--:B------:R-:W-:Y:S01]  /*0970*/  FFMA R8, R52, R5.reuse, R51 ;  /* 0x0000000534087223 */ /* 0x080fe20000000033 */
[-C--:B------:R-:W-:Y:S01]  /*0980*/  FFMA R122, R58, R5.reuse, R57 ;  /* 0x000000053a7a7223 */ /* 0x080fe20000000039 */
[----:B------:R-:W-:Y:S01]  /*0990*/  FFMA R124, R64, R5, R63 ;  /* 0x00000005407c7223 */ /* 0x000fe2000000003f */
[-C--:B------:R-:W-:Y:S01]  /*09a0*/  FFMA R5, R35, R0.reuse, R2 ;  /* 0x0000000023057223 */ /* 0x080fe20000000002 */
[-C--:B------:R-:W-:Y:S01]  /*09b0*/  FFMA R7, R41, R0.reuse, R4 ;  /* 0x0000000029077223 */ /* 0x080fe20000000004 */
[-C--:B------:R-:W-:Y:S01]  /*09c0*/  FFMA R9, R47, R0.reuse, R6 ;  /* 0x000000002f097223 */ /* 0x080fe20000000006 */
[-C--:B------:R-:W-:Y:S01]  /*09d0*/  FFMA R123, R53, R0.reuse, R8 ;  /* 0x00000000357b7223 */ /* 0x080fe20000000008 */
[-C--:B------:R-:W-:Y:S01]  /*09e0*/  FFMA R125, R59, R0.reuse, R122 ;  /* 0x000000003b7d7223 */ /* 0x080fe2000000007a */
        /* <DEDUP_REMOVED lines=10> */
[----:B------:R-:W-:Y:S01]  /*0a90*/  FFMA R5, R38, R3, R5 ;  /* 0x0000000326057223 */ /* 0x000fe20000000005 */
[----:B------:R-:W-:Y:S01]  /*0aa0*/  FFMA R124, R66, R119, R127 ;  /* 0x00000077427c7223 */ /* 0x000fe2000000007f */
[-C--:B------:R-:W-:Y:S01]  /*0ab0*/  FFMA R9, R49, R0.reuse, R6 ;  /* 0x0000000031097223 */ /* 0x080fe20000000006 */
[----:B------:R-:W-:Y:S01]  /*0ac0*/  FFMA R7, R44, R3, R7 ;  /* 0x000000032c077223 */ /* 0x000fe20000000007 */
[-C--:B------:R-:W-:Y:S01]  /*0ad0*/  FFMA R119, R55, R0.reuse, R8 ;  /* 0x0000000037777223 */ /* 0x080fe20000000008 */
[----:B------:R-:W-:Y:S01]  /*0ae0*/  FMNMX R5, RZ, R5, !PT ;  /* 0x00000005ff057209 */ /* 0x000fe20007800000 */
[-C--:B------:R-:W-:Y:S01]  /*0af0*/  FFMA R121, R61, R0.reuse, R122 ;  /* 0x000000003d797223 */ /* 0x080fe2000000007a */
[----:B------:R-:W-:Y:S01]  /*0b00*/  FFMA R123, R67, R0, R124 ;  /* 0x00000000437b7223 */ /* 0x000fe2000000007c */
[----:B------:R-:W-:Y:S01]  /*0b10*/  FFMA R9, R50, R3, R9 ;  /* 0x0000000332097223 */ /* 0x000fe20000000009 */
[----:B------:R-:W-:Y:S01]  /*0b20*/  FMNMX R0, RZ, R7, !PT ;  /* 0x00000007ff007209 */ /* 0x000fe20007800000 */
[-C--:B------:R-:W-:Y:S01]  /*0b30*/  FFMA R4, R70, R5.reuse, R69 ;  /* 0x0000000546047223 */ /* 0x080fe20000000045 */
[----:B------:R-:W-:Y:S01]  /*0b40*/  FFMA R7, R77, R5, R76 ;  /* 0x000000054d077223 */ /* 0x000fe2000000004c */
[-C--:B------:R-:W-:Y:S01]  /*0b50*/  FFMA R119, R56, R3.reuse, R119 ;  /* 0x0000000338777223 */ /* 0x080fe20000000077 */
[-C--:B------:R-:W-:Y:S01]  /*0b60*/  FFMA R121, R62, R3.reuse, R121 ;  /* 0x000000033e797223 */ /* 0x080fe20000000079 */
[----:B------:R-:W-:Y:S01]  /*0b70*/  FFMA R123, R68, R3, R123 ;  /* 0x00000003447b7223 */ /* 0x000fe2000000007b */
[----:B------:R-:W-:Y:S01]  /*0b80*/  FMNMX R9, RZ, R9, !PT ;  /* 0x00000009ff097209 */ /* 0x000fe20007800000 */
[-C--:B------:R-:W-:Y:S01]  /*0b90*/  FFMA R3, R71, R0.reuse, R4 ;  /* 0x0000000047037223 */ /* 0x080fe20000000004 */
[-C--:B------:R-:W-:Y:S01]  /*0ba0*/  FFMA R6, R78, R0.reuse, R7 ;  /* 0x000000004e067223 */ /* 0x080fe20000000007 */
[----:B------:R-:W-:Y:S01]  /*0bb0*/  FMNMX R2, RZ, R119, !PT ;  /* 0x00000077ff027209 */ /* 0x000fe20007800000 */
[----:B------:R-:W-:Y:S01]  /*0bc0*/  FFMA R8, R84, R5, R83 ;  /* 0x0000000554087223 */ /* 0x000fe20000000053 */
[-C--:B------:R-:W-:Y:S01]  /*0bd0*/  FFMA R4, R72, R9.reuse, R3 ;  /* 0x0000000948047223 */ /* 0x080fe20000000003 */
[----:B------:R-:W-:Y:S01]  /*0be0*/  FFMA R7, R79, R9, R6 ;  /* 0x000000094f077223 */ /* 0x000fe20000000006 */
[----:B------:R-:W-:Y:S01]  /*0bf0*/  FMNMX R121, RZ, R121, !PT ;  /* 0x00000079ff797209 */ /* 0x000fe20007800000 */
[----:B------:R-:W-:Y:S01]  /*0c00*/  FFMA R119, R85, R0, R8 ;  /* 0x0000000055777223 */ /* 0x000fe20000000008 */
[-C--:B------:R-:W-:Y:S01]  /*0c10*/  FFMA R3, R73, R2.reuse, R4 ;  /* 0x0000000249037223 */ /* 0x080fe20000000004 */
[----:B------:R-:W-:Y:S01]  /*0c20*/  FFMA R6, R80, R2, R7 ;  /* 0x0000000250067223 */ /* 0x000fe20000000007 */
[----:B------:R-:W-:Y:S01]  /*0c30*/  FMNMX R123, RZ, R123, !PT ;  /* 0x0000007bff7b7209 */ /* 0x000fe20007800000 */
[----:B------:R-:W-:Y:S01]  /*0c40*/  FFMA R7, R91, R5, R90 ;  /* 0x000000055b077223 */ /* 0x000fe2000000005a */
[----:B------:R-:W-:Y:S01]  /*0c50*/  FFMA R4, R74, R121, R3 ;  /* 0x000000794a047223 */ /* 0x000fe20000000003 */
[----:B------:R-:W-:Y:S01]  /*0c60*/  FFMA R8, R86, R9, R119 ;  /* 0x0000000956087223 */ /* 0x000fe20000000077 */
[----:B------:R-:W-:Y:S01]  /*0c70*/  FFMA R3, R81, R121, R6 ;  /* 0x0000007951037223 */ /* 0x000fe20000000006 */
[----:B------:R-:W-:Y:S01]  /*0c80*/  FFMA R6, R92, R0, R7 ;  /* 0x000000005c067223 */ /* 0x000fe20000000007 */
[-C--:B------:R-:W-:Y:S01]  /*0c90*/  FFMA R4, R75, R123.reuse, R4 ;  /* 0x0000007b4b047223 */ /* 0x080fe20000000004 */
[----:B------:R-:W-:Y:S01]  /*0ca0*/  FFMA R7, R87, R2, R8 ;  /* 0x0000000257077223 */ /* 0x000fe20000000008 */
[----:B------:R-:W-:Y:S01]  /*0cb0*/  FFMA R3, R82, R123, R3 ;  /* 0x0000007b52037223 */ /* 0x000fe20000000003 */
[----:B------:R-:W-:Y:S01]  /*0cc0*/  FFMA R8, R98, R5, R97 ;  /* 0x0000000562087223 */ /* 0x000fe20000000061 */
[----:B------:R-:W-:Y:S01]  /*0cd0*/  FFMA R119, R93, R9, R6 ;  /* 0x000000095d777223 */ /* 0x000fe20000000006 */
[----:B------:R-:W-:-:S02]  /*0ce0*/  FFMA R6, R88, R121, R7 ;  /* 0x0000007958067223 */ /* 0x000fc40000000007 */
[----:B------:R-:W-:Y:S01]  /*0cf0*/  FSETP.GT.AND P0, PT, R3, R4, PT ;  /* 0x000000040300720b */ /* 0x000fe20003f04000 */
[----:B------:R-:W-:Y:S01]  /*0d00*/  FFMA R7, R99, R0, R8 ;  /* 0x0000000063077223 */ /* 0x000fe20000000008 */
[----:B------:R-:W-:Y:S01]  /*0d10*/  FFMA R8, R94, R2, R119 ;  /* 0x000000025e087223 */ /* 0x000fe20000000077 */
[----:B------:R-:W-:Y:S01]  /*0d20*/  FFMA R6, R89, R123, R6 ;  /* 0x0000007b59067223 */ /* 0x000fe20000000006 */
[----:B------:R-:W-:Y:S01]  /*0d30*/  FSEL R125, R3, R4, P0 ;  /* 0x00000004037d7208 */ /* 0x000fe20000000000 */
[----:B------:R-:W-:Y:S01]  /*0d40*/  FFMA R119, R105, R5, R104 ;  /* 0x0000000569777223 */ /* 0x000fe20000000068 */
[----:B------:R-:W-:Y:S01]  /*0d50*/  FFMA R122, R100, R9, R7 ;  /* 0x00000009647a7223 */ /* 0x000fe20000000007 */
[----:B------:R-:W-:Y:S01]  /*0d60*/  FFMA R7, R95, R121, R8 ;  /* 0x000000795f077223 */ /* 0x000fe20000000008 */
        /* <DEDUP_REMOVED lines=14> */
[----:B------:R-:W-:-:S02]  /*0e50*/  FFMA R5, R109, R121, R0 ;  /* 0x000000796d057223 */ /* 0x000fc40000000000 */
[----:B------:R-:W-:Y:S01]  /*0e60*/  FSETP.GT.AND P0, PT, R8, R125, PT ;  /* 0x0000007d0800720b */ /* 0x000fe20003f04000 */
[----:B------:R-:W-:Y:S01]  /*0e70*/  FFMA R9, R115, R2, R122 ;  /* 0x0000000273097223 */ /* 0x000fe2000000007a */
[----:B------:R-:W-:Y:S02]  /*0e80*/  FFMA R5, R110, R123, R5 ;  /* 0x0000007b6e057223 */ /* 0x000fe40000000005 */
[----:B------:R-:W-:Y:S01]  /*0e90*/  FSEL R0, R8, R125, P0 ;  /* 0x0000007d08007208 */ /* 0x000fe20000000000 */
[----:B------:R-:W-:-:S03]  /*0ea0*/  FFMA R9, R116, R121, R9 ;  /* 0x0000007974097223 */ /* 0x000fc60000000009 */
[----:B------:R-:W-:Y:S01]  /*0eb0*/  FSETP.GT.AND P0, PT, R5, R0, PT ;  /* 0x000000000500720b */ /* 0x000fe20003f04000 */
[----:B------:R-:W-:-:S03]  /*0ec0*/  FFMA R9, R12, R123, R9 ;  /* 0x0000007b0c097223 */ /* 0x000fc60000000009 */
[----:B------:R-:W-:-:S04]  /*0ed0*/  FSEL R0, R5, R0, P0 ;  /* 0x0000000005007208 */ /* 0x000fc80000000000 */
[----:B------:R-:W-:-:S04]  /*0ee0*/  FSETP.GT.AND P0, PT, R9, R0, PT ;  /* 0x000000000900720b */ /* 0x000fc80003f04000 */
[----:B------:R-:W-:-:S05]  /*0ef0*/  FSEL R0, R9, R0, P0 ;  /* 0x0000000009007208 */ /* 0x000fca0000000000 */
[--C-:B------:R-:W-:Y:S01]  /*0f00*/  FADD R122, R6, -R0.reuse ;  /* 0x80000000067a7221 */ /* 0x100fe20000000000 */
[--C-:B------:R-:W-:Y:S01]  /*0f10*/  FADD R4, R4, -R0.reuse ;  /* 0x8000000004047221 */ /* 0x100fe20000000000 */
[--C-:B------:R-:W-:Y:S01]  /*0f20*/  FADD R124, R7, -R0.reuse ;  /* 0x80000000077c7221 */ /* 0x100fe20000000000 */
[--C-:B------:R-:W-:Y:S01]  /*0f30*/  FADD R119, R3, -R0.reuse ;  /* 0x8000000003777221 */ /* 0x100fe20000000000 */
[-C--:B------:R-:W-:Y:S01]  /*0f40*/  FFMA.SAT R123, R122, R129.reuse, 0.5 ;  /* 0x3f0000007a7b7423 */ /* 0x080fe20000002081 */
[-C--:B------:R-:W-:Y:S01]  /*0f50*/  FFMA.SAT R2, R4, R129.reuse, 0.5 ;  /* 0x3f00000004027423 */ /* 0x080fe20000002081 */
[-C--:B------:R-:W-:Y:S01]  /*0f60*/  FFMA.SAT R125, R124, R129.reuse, 0.5 ;  /* 0x3f0000007c7d7423 */ /* 0x080fe20000002081 */
[----:B------:R-:W-:Y:S01]  /*0f70*/  FFMA.SAT R121, R119, R129, 0.5 ;  /* 0x3f00000077797423 */ /* 0x000fe20000002081 */
[-C--:B------:R-:W-:Y:S01]  /*0f80*/  FFMA.RM R123, R123, R131.reuse, 12582913 ;  /* 0x4b4000017b7b7423 */ /* 0x080fe20000004083 */
[-C--:B------:R-:W-:Y:S01]  /*0f90*/  FFMA.RM R2, R2, R131.reuse, 12582913 ;  /* 0x4b40000102027423 */ /* 0x080fe20000004083 */
[--C-:B------:R-:W-:Y:S01]  /*0fa0*/  FADD R8, R8, -R0.reuse ;  /* 0x8000000008087221 */ /* 0x100fe20000000000 */
[-C--:B------:R-:W-:Y:S01]  /*0fb0*/  FFMA.RM R125, R125, R131.reuse, 12582913 ;  /* 0x4b4000017d7d7423 */ /* 0x080fe20000004083 */
[----:B------:R-:W-:Y:S01]  /*0fc0*/  FADD R7, R123, -12583039 ;  /* 0xcb40007f7b077421 */ /* 0x000fe20000000000 */
[----:B------:R-:W-:Y:S01]  /*0fd0*/  FADD R3, R2, -12583039 ;  /* 0xcb40007f02037421 */ /* 0x000fe20000000000 */
[----:B------:R-:W-:Y:S01]  /*0fe0*/  FFMA.RM R121, R121, R131, 12582913 ;  /* 0x4b40000179797423 */ /* 0x000fe20000004083 */
[----:B------:R-:W-:Y:S01]  /*0ff0*/  FFMA.SAT R126, R8, R129, 0.5 ;  /* 0x3f000000087e7423 */ /* 0x000fe20000002081 */
[----:B------:R-:W-:Y:S01]  /*1000*/  FFMA R7, R122, 1.4426950216293334961, -R7 ;  /* 0x3fb8aa3b7a077823 */ /* 0x000fe20000000807 */
[----:B------:R-:W-:Y:S01]  /*1010*/  FFMA R3, R4, 1.4426950216293334961, -R3 ;  /* 0x3fb8aa3b04037823 */ /* 0x000fe20000000803 */
[----:B------:R-:W-:Y:S01]  /*1020*/  FADD R127, R125, -12583039 ;  /* 0xcb40007f7d7f7421 */ /* 0x000fe20000000000 */
[----:B------:R-:W-:Y:S01]  /*1030*/  FADD R6, R121, -12583039 ;  /* 0xcb40007f79067421 */ /* 0x000fe20000000000 */
[----:B------:R-:W-:Y:S01]  /*1040*/  FFMA R7, R122, 1.925963033500011079e-08, R7 ;  /* 0x32a570607a077823 */ /* 0x000fe20000000007 */
[----:B------:R-:W-:Y:S01]  /*1050*/  FFMA R3, R4, 1.925963033500011079e-08, R3 ;  /* 0x32a5706004037823 */ /* 0x000fe20000000003 */
[----:B------:R-:W-:Y:S01]  /*1060*/  FADD R122, R5, -R0 ;  /* 0x80000000057a7221 */ /* 0x000fe20000000000 */
[----:B------:R-:W-:Y:S01]  /*1070*/  FFMA.RM R126, R126, R131, 12582913 ;  /* 0x4b4000017e7e7423 */ /* 0x000fe20000004083 */
[----:B------:R-:W-:Y:S01]  /*1080*/  FFMA R127, R124, 1.4426950216293334961, -R127 ;  /* 0x3fb8aa3b7c7f7823 */ /* 0x000fe2000000087f */
[----:B------:R0:W-:Y:S01]  /*1090*/  MUFU.EX2 R4, R3 ;  /* 0x0000000300047308 */ /* 0x0001e20000000800 */
[----:B------:R-:W-:Y:S01]  /*10a0*/  FFMA.SAT R128, R122, R129, 0.5 ;  /* 0x3f0000007a807423 */ /* 0x000fe20000002081 */
[----:B------:R-:W-:Y:S01]  /*10b0*/  FFMA R6, R119, 1.4426950216293334961, -R6 ;  /* 0x3fb8aa3b77067823 */ /* 0x000fe20000000806 */
[----:B------:R-:W-:Y:S01]  /*10c0*/  FFMA R127, R124, 1.925963033500011079e-08, R127 ;  /* 0x32a570607c7f7823 */ /* 0x000fe2000000007f */
[----:B------:R-:W-:Y:S01]  /*10d0*/  FADD R124, R9, -R0 ;  /* 0x80000000097c7221 */ /* 0x000fe20000000000 */
[----:B------:R-:W-:Y:S01]  /*10e0*/  FFMA.RM R128, R128, R131, 12582913 ;  /* 0x4b40000180807423 */ /* 0x000fe20000004083 */
[----:B------:R-:W-:Y:S01]  /*10f0*/  FFMA R6, R119, 1.925963033500011079e-08, R6 ;  /* 0x32a5706077067823 */ /* 0x000fe20000000006 */
[----:B------:R-:W-:Y:S01]  /*1100*/  SHF.L.U32 R125, R125, 0x17, RZ ;  /* 0x000000177d7d7819 */ /* 0x000fe200000006ff */
[----:B------:R-:W-:Y:S01]  /*1110*/  FFMA.SAT R0, R124, R129, 0.5 ;  /* 0x3f0000007c007423 */ /* 0x000fe20000002081 */
[----:B0-----:R-:W-:Y:S01]  /*1120*/  FADD R3, R126, -12583039 ;  /* 0xcb40007f7e037421 */ /* 0x001fe20000000000 */
[----:B------:R-:W-:Y:S01]  /*1130*/  FADD R9, R128, -12583039 ;  /* 0xcb40007f80097421 */ /* 0x000fe20000000000 */
[----:B------:R-:W0:Y:S02]  /*1140*/  MUFU.EX2 R119, R6 ;  /* 0x0000000600777308 */ /* 0x000e240000000800 */
[----:B------:R-:W-:-:S04]  /*1150*/  FFMA R3, R8, 1.4426950216293334961, -R3 ;  /* 0x3fb8aa3b08037823 */ /* 0x000fc80000000803 */
[----:B------:R-:W-:Y:S01]  /*1160*/  FFMA R3, R8, 1.925963033500011079e-08, R3 ;  /* 0x32a5706008037823 */ /* 0x000fe20000000003 */
[----:B------:R-:W-:Y:S01]  /*1170*/  FFMA.RM R8, R0, R131, 12582913 ;  /* 0x4b40000100087423 */ /* 0x000fe20000004083 */
[----:B------:R2:W3:Y:S01]  /*1180*/  MUFU.EX2 R5, R7 ;  /* 0x0000000700057308 */ /* 0x0004e20000000800 */
[----:B------:R-:W-:Y:S02]  /*1190*/  SHF.L.U32 R0, R121, 0x17, RZ ;  /* 0x0000001779007819 */ /* 0x000fe400000006ff */
[----:B------:R-:W-:-:S04]  /*11a0*/  FADD R129, R8, -12583039 ;  /* 0xcb40007f08817421 */ /* 0x000fc80000000000 */
[----:B------:R-:W-:Y:S01]  /*11b0*/  FFMA R129, R124, 1.4426950216293334961, -R129 ;  /* 0x3fb8aa3b7c817823 */ /* 0x000fe20000000881 */
[----:B------:R4:W1:Y:S01]  /*11c0*/  MUFU.EX2 R6, R127 ;  /* 0x0000007f00067308 */ /* 0x0008620000000800 */
[----:B--2---:R-:W-:Y:S01]  /*11d0*/  FFMA R7, R122, 1.4426950216293334961, -R9 ;  /* 0x3fb8aa3b7a077823 */ /* 0x004fe20000000809 */
[----:B0-----:R-:W-:Y:S01]  /*11e0*/  FMUL R0, R0, R119 ;  /* 0x0000007700007220 */ /* 0x001fe20000400000 */
[----:B------:R-:W-:Y:S02]  /*11f0*/  FFMA R129, R124, 1.925963033500011079e-08, R129 ;  /* 0x32a570607c817823 */ /* 0x000fe40000000081 */
[----:B------:R-:W-:Y:S01]  /*1200*/  FFMA R122, R122, 1.925963033500011079e-08, R7 ;  /* 0x32a570607a7a7823 */ /* 0x000fe20000000007 */
[----:B------:R-:W-:Y:S02]  /*1210*/  SHF.L.U32 R7, R2, 0x17, RZ ;  /* 0x0000001702077819 */ /* 0x000fe400000006ff */
[----:B------:R0:W2:Y:S01]  /*1220*/  MUFU.EX2 R9, R3 ;  /* 0x0000000300097308 */ /* 0x0000a20000000800 */
[----:B------:R-:W-:-:S02]  /*1230*/  SHF.L.U32 R2, R123, 0x17, RZ ;  /* 0x000000177b027819 */ /* 0x000fc400000006ff */
[----:B------:R-:W-:Y:S01]  /*1240*/  FMUL R7, R7, R4 ;  /* 0x0000000407077220 */ /* 0x000fe20000400000 */
[----:B------:R-:W-:Y:S02]  /*1250*/  SHF.L.U32 R4, R126, 0x17, RZ ;  /* 0x000000177e047819 */ /* 0x000fe400000006ff */
[----:B---3--:R-:W-:Y:S01]  /*1260*/  FMUL R2, R2, R5 ;  /* 0x0000000502027220 */ /* 0x008fe20000400000 */
[----:B----4-:R-:W-:Y:S01]  /*1270*/  LEA R127, R120, -R120, 0x3 ;  /* 0x80000078787f7211 */ /* 0x010fe200078e18ff */
[----:B------:R-:W3:Y:S01]  /*1280*/  MUFU.EX2 R122, R122 ;  /* 0x0000007a007a7308 */ /* 0x000ee20000000800 */
[----:B0-----:R-:W-:-:S04]  /*1290*/  FADD R3, RZ, R7 ;  /* 0x00000007ff037221 */ /* 0x001fc80000000000 */
[----:B------:R-:W-:Y:S01]  /*12a0*/  FADD R5, R3, R0 ;  /* 0x0000000003057221 */ /* 0x000fe20000000000 */
[----:B-1----:R-:W-:Y:S02]  /*12b0*/  FMUL R3, R125, R6 ;  /* 0x000000067d037220 */ /* 0x002fe40000400000 */
[----:B------:R-:W0:Y:S01]  /*12c0*/  MUFU.EX2 R129, R129 ;  /* 0x0000008100817308 */ /* 0x000e220000000800 */
[----:B------:R-:W-:Y:S01]  /*12d0*/  FADD R6, R5, R2 ;  /* 0x0000000205067221 */ /* 0x000fe20000000000 */
[----:B------:R-:W-:Y:S01]  /*12e0*/  SHF.L.U32 R5, R128, 0x17, RZ ;  /* 0x0000001780057819 */ /* 0x000fe200000006ff */
[----:B--2---:R-:W-:Y:S02]  /*12f0*/  FMUL R4, R4, R9 ;  /* 0x0000000904047220 */ /* 0x004fe40000400000 */
[----:B------:R-:W-:Y:S01]  /*1300*/  FADD R9, R6, R3 ;  /* 0x0000000306097221 */ /* 0x000fe20000000000 */
[----:B------:R-:W-:Y:S01]  /*1310*/  SHF.L.U32 R6, R8, 0x17, RZ ;  /* 0x0000001708067819 */ /* 0x000fe200000006ff */
[----:B---3--:R-:W-:-:S02]  /*1320*/  FMUL R5, R5, R122 ;  /* 0x0000007a05057220 */ /* 0x008fc40000400000 */
[----:B------:R-:W-:Y:S02]  /*1330*/  FADD R8, R9, R4 ;  /* 0x0000000409087221 */ /* 0x000fe40000000000 */
[----:B0-----:R-:W-:Y:S02]  /*1340*/  FMUL R6, R6, R129 ;  /* 0x0000008106067220 */ /* 0x001fe40000400000 */
[----:B------:R-:W-:-:S04]  /*1350*/  FADD R129, R8, R5 ;  /* 0x0000000508817221 */ /* 0x000fc80000000000 */
        /* <DEDUP_REMOVED lines=11> */
[----:B------:R-:W-:Y:S05]  /*1410*/  CALL.REL.NOINC `($__internal_1_$__cuda_sm3x_div_rn_noftz_f32_slowpath) ;  /* 0x0000001000b07944 */ /* 0x000fea0003c00000 */
[----:B------:R-:W-:-:S07]  /*1420*/  MOV R123, R126 ;  /* 0x0000007e007b7202 */ /* 0x000fce0000000f00 */
.L_x_29:
[----:B------:R-:W-:Y:S05]  /*1430*/  BSYNC.RECONVERGENT B1 ;  /* 0x0000000000017941 */ /* 0x000fea0003800200 */
.L_x_28:
        /* <DEDUP_REMOVED lines=10> */
[----:B------:R-:W-:Y:S02]  /*14e0*/  MOV R8, R129 ;  /* 0x0000008100087202 */ /* 0x000fe40000000f00 */
[----:B------:R-:W-:-:S07]  /*14f0*/  MOV R122, 0x1510 ;  /* 0x00001510007a7802 */ /* 0x000fce0000000f00 */
[----:B------:R-:W-:Y:S05]  /*1500*/  CALL.REL.NOINC `($__internal_1_$__cuda_sm3x_div_rn_noftz_f32_slowpath) ;  /* 0x0000001000747944 */ /* 0x000fea0003c00000 */
[----:B------:R-:W-:-:S07]  /*1510*/  MOV R124, R126 ;  /* 0x0000007e007c7202 */ /* 0x000fce0000000f00 */
.L_x_31:
[----:B------:R-:W-:Y:S05]  /*1520*/  BSYNC.RECONVERGENT B1 ;  /* 0x0000000000017941 */ /* 0x000fea0003800200 */
.L_x_30:
        /* <DEDUP_REMOVED lines=14> */
.L_x_33:
[----:B------:R-:W-:Y:S05]  /*1610*/  BSYNC.RECONVERGENT B1 ;  /* 0x0000000000017941 */ /* 0x000fea0003800200 */
.L_x_32:
        /* <DEDUP_REMOVED lines=14> */
.L_x_35:
[----:B------:R-:W-:Y:S05]  /*1700*/  BSYNC.RECONVERGENT B1 ;  /* 0x0000000000017941 */ /* 0x000fea0003800200 */
.L_x_34:
        /* <DEDUP_REMOVED lines=14> */
.L_x_37:
[----:B------:R-:W-:Y:S05]  /*17f0*/  BSYNC.RECONVERGENT B1 ;  /* 0x0000000000017941 */ /* 0x000fea0003800200 */
.L_x_36:
        /* <DEDUP_REMOVED lines=14> */
.L_x_39:
[----:B------:R-:W-:Y:S05]  /*18e0*/  BSYNC.RECONVERGENT B1 ;  /* 0x0000000000017941 */ /* 0x000fea0003800200 */
.L_x_38:
        /* <DEDUP_REMOVED lines=14> */
.L_x_41:
[----:B------:R-:W-:Y:S05]  /*19d0*/  BSYNC.RECONVERGENT B1 ;  /* 0x0000000000017941 */ /* 0x000fea0003800200 */
.L_x_40:
[----:B------:R-:W0:Y:S02]  /*19e0*/  LDC.64 R2, c[0x0][0x388] ;  /* 0x0000e200ff027b82 */ /* 0x000e240000000a00 */
[----:B0-----:R-:W-:-:S05]  /*19f0*/  IMAD.WIDE R2, R127, 0x4, R2 ;  /* 0x000000047f027825 */ /* 0x001fca00078e0202 */
[----:B------:R-:W2:Y:S04]  /*1a00*/  LDG.E R0, desc[UR6][R2.64] ;  /* 0x0000000602007981 */ /* 0x000ea8000c1e1900 */
[----:B------:R-:W3:Y:S04]  /*1a10*/  LDG.E R9, desc[UR6][R2.64+0x4] ;  /* 0x0000040602097981 */ /* 0x000ee8000c1e1900 */
[----:B------:R-:W4:Y:S04]  /*1a20*/  LDG.E R8, desc[UR6][R2.64+0x8] ;  /* 0x0000080602087981 */ /* 0x000f28000c1e1900 */
[----:B------:R-:W5:Y:S04]  /*1a30*/  LDG.E R7, desc[UR6][R2.64+0xc] ;  /* 0x00000c0602077981 */ /* 0x000f68000c1e1900 */
[----:B------:R-:W5:Y:S04]  /*1a40*/  LDG.E R6, desc[UR6][R2.64+0x10] ;  /* 0x0000100602067981 */ /* 0x000f68000c1e1900 */
[----:B------:R-:W5:Y:S04]  /*1a50*/  LDG.E R5, desc[UR6][R2.64+0x14] ;  /* 0x0000140602057981 */ /* 0x000f68000c1e1900 */
[----:B------:R0:W5:Y:S01]  /*1a60*/  LDG.E R122, desc[UR6][R2.64+0x18] ;  /* 0x00001806027a7981 */ /* 0x000162000c1e1900 */
[----:B------:R-:W-:Y:S01]  /*1a70*/  FMNMX R124, R124, 9.9999999392252902908e-09, !PT ;  /* 0x322bcc777c7c7809 */ /* 0x000fe20007800000 */
[----:B------:R-:W-:Y:S01]  /*1a80*/  HFMA2 R126, -RZ, RZ, 1.5048828125, 33.21875 ;  /* 0x3e055027ff7e7431 */ /* 0x000fe200000001ff */
[----:B------:R-:W-:-:S02]  /*1a90*/  FMNMX R123, R123, 9.9999999392252902908e-09, !PT ;  /* 0x322bcc777b7b7809 */ /* 0x000fc40007800000 */
[----:B------:R-:W-:Y:S02]  /*1aa0*/  IADD3 R127, PT, PT, R124, -0x3f2aaaab, RZ ;  /* 0xc0d555557c7f7810 */ /* 0x000fe40007ffe0ff */
[----:B------:R-:W-:Y:S02]  /*1ab0*/  IADD3 R132, PT, PT, R123, -0x3f2aaaab, RZ ;  /* 0xc0d555557b847810 */ /* 0x000fe40007ffe0ff */
[----:B------:R-:W-:Y:S02]  /*1ac0*/  LOP3.LUT R127, R127, 0xff800000, RZ, 0xc0, !PT ;  /* 0xff8000007f7f7812 */ /* 0x000fe400078ec0ff */
[----:B------:R-:W-:Y:S02]  /*1ad0*/  LOP3.LUT R132, R132, 0xff800000, RZ, 0xc0, !PT ;  /* 0xff80000084847812 */ /* 0x000fe400078ec0ff */
[----:B------:R-:W-:Y:S02]  /*1ae0*/  IADD3 R130, PT, PT, R124, -R127, RZ ;  /* 0x8000007f7c827210 */ /* 0x000fe40007ffe0ff */
[----:B------:R-:W-:-:S02]  /*1af0*/  IADD3 R129, PT, PT, R123, -R132, RZ ;  /* 0x800000847b817210 */ /* 0x000fc40007ffe0ff */
[----:B------:R-:W-:Y:S01]  /*1b00*/  FMNMX R125, R125, 9.9999999392252902908e-09, !PT ;  /* 0x322bcc777d7d7809 */ /* 0x000fe20007800000 */
[----:B------:R-:W-:Y:S01]  /*1b10*/  FADD R131, R130, -1 ;  /* 0xbf80000082837421 */ /* 0x000fe20000000000 */
[----:B------:R-:W-:Y:S01]  /*1b20*/  FMNMX R119, R119, 9.9999999392252902908e-09, !PT ;  /* 0x322bcc7777777809 */ /* 0x000fe20007800000 */
[----:B------:R-:W-:Y:S01]  /*1b30*/  FADD R129, R129, -1 ;  /* 0xbf80000081817421 */ /* 0x000fe20000000000 */
[----:B0-----:R-:W-:Y:S01]  /*1b40*/  IADD3 R3, PT, PT, R125, -0x3f2aaaab, RZ ;  /* 0xc0d555557d037810 */ /* 0x001fe20007ffe0ff */
[-C--:B------:R-:W-:Y:S01]  /*1b50*/  FFMA R130, R131, -R126.reuse, 0.14084610342979431152 ;  /* 0x3e1039f683827423 */ /* 0x080fe2000000087e */
[----:B------:R-:W-:Y:S01]  /*1b60*/  FMNMX R121, R121, 9.9999999392252902908e-09, !PT ;  /* 0x322bcc7779797809 */ /* 0x000fe20007800000 */
[----:B------:R-:W-:Y:S01]  /*1b70*/  FFMA R2, R129, -R126, 0.14084610342979431152 ;  /* 0x3e1039f681027423 */ /* 0x000fe2000000087e */
[----:B------:R-:W-:Y:S01]  /*1b80*/  FMNMX R128, R128, 9.9999999392252902908e-09, !PT ;  /* 0x322bcc7780807809 */ /* 0x000fe20007800000 */
[----:B------:R-:W-:Y:S01]  /*1b90*/  FFMA R134, R131, R130, -0.12148627638816833496 ;  /* 0xbdf8cdcc83867423 */ /* 0x000fe20000000082 */
[----:B------:R-:W-:Y:S01]  /*1ba0*/  LOP3.LUT R130, R3, 0xff800000, RZ, 0xc0, !PT ;  /* 0xff80000003827812 */ /* 0x000fe200078ec0ff */
[----:B------:R-:W-:Y:S01]  /*1bb0*/  FFMA R2, R129, R2, -0.12148627638816833496 ;  /* 0xbdf8cdcc81027423 */ /* 0x000fe20000000002 */
[----:B------:R-:W-:Y:S01]  /*1bc0*/  IADD3 R133, PT, PT, R121, -0x3f2aaaab, RZ ;  /* 0xc0d5555579857810 */ /* 0x000fe20007ffe0ff */
[----:B------:R-:W-:Y:S01]  /*1bd0*/  FFMA R134, R131, R134, 0.13980610668659210205 ;  /* 0x3e0f295583867423 */ /* 0x000fe20000000086 */
[----:B------:R-:W-:Y:S01]  /*1be0*/  IADD3 R135, PT, PT, R125, -R130, RZ ;  /* 0x800000827d877210 */ /* 0x000fe20007ffe0ff */
[----:B------:R-:W-:Y:S01]  /*1bf0*/  FFMA R2, R129, R2, 0.13980610668659210205 ;  /* 0x3e0f295581027423 */ /* 0x000fe20000000002 */
[----:B------:R-:W-:Y:S01]  /*1c00*/  IADD3 R137, PT, PT, R128, -0x3f2aaaab, RZ ;  /* 0xc0d5555580897810 */ /* 0x000fe20007ffe0ff */
[----:B------:R-:W-:Y:S01]  /*1c10*/  FFMA R134, R131, R134, -0.16684235632419586182 ;  /* 0xbe2ad8b983867423 */ /* 0x000fe20000000086 */
[----:B------:R-:W-:Y:S01]  /*1c20*/  ISETP.GT.U32.AND P2, PT, R123, 0x7f7fffff, PT ;  /* 0x7f7fffff7b00780c */ /* 0x000fe20003f44070 */
[----:B------:R-:W-:Y:S01]  /*1c30*/  FADD R135, R135, -1 ;  /* 0xbf80000087877421 */ /* 0x000fe20000000000 */
[----:B------:R-:W-:Y:S01]  /*1c40*/  FFMA R2, R129, R2, -0.16684235632419586182 ;  /* 0xbe2ad8b981027423 */ /* 0x000fe20000000002 */
[----:B------:R-:W-:Y:S01]  /*1c50*/  FFMA R134, R131, R134, 0.20012299716472625732 ;  /* 0x3e4ced0b83867423 */ /* 0x000fe20000000086 */
[----:B------:R-:W-:Y:S01]  /*1c60*/  ISETP.GT.U32.AND P0, PT, R125, 0x7f7fffff, PT ;  /* 0x7f7fffff7d00780c */ /* 0x000fe20003f04070 */
[----:B------:R-:W-:Y:S01]  /*1c70*/  FFMA R136, R135, -R126, 0.14084610342979431152 ;  /* 0x3e1039f687887423 */ /* 0x000fe2000000087e */
[----:B------:R-:W-:Y:S01]  /*1c80*/  FFMA R2, R129, R2, 0.20012299716472625732 ;  /* 0x3e4ced0b81027423 */ /* 0x000fe20000000002 */
[----:B------:R-:W-:Y:S01]  /*1c90*/  FFMA R134, R131, R134, -0.24999669194221496582 ;  /* 0xbe7fff2283867423 */ /* 0x000fe20000000086 */
[----:B------:R-:W-:Y:S01]  /*1ca0*/  ISETP.GT.U32.AND P3, PT, R124, 0x7f7fffff, PT ;  /* 0x7f7fffff7c00780c */ /* 0x000fe20003f64070 */
[----:B------:R-:W-:Y:S01]  /*1cb0*/  FFMA R136, R135, R136, -0.12148627638816833496 ;  /* 0xbdf8cdcc87887423 */ /* 0x000fe20000000088 */
[----:B------:R-:W-:Y:S01]  /*1cc0*/  FFMA R2, R129, R2, -0.24999669194221496582 ;  /* 0xbe7fff2281027423 */ /* 0x000fe20000000002 */
[----:B------:R-:W-:Y:S01]  /*1cd0*/  FFMA R134, R131, R134, 0.33333182334899902344 ;  /* 0x3eaaaa7883867423 */ /* 0x000fe20000000086 */
[----:B------:R-:W-:Y:S01]  /*1ce0*/  ISETP.GT.U32.AND P1, PT, R119, 0x7f7fffff, PT ;  /* 0x7f7fffff7700780c */ /* 0x000fe20003f24070 */
[----:B------:R-:W-:Y:S01]  /*1cf0*/  FFMA R136, R135, R136, 0.13980610668659210205 ;  /* 0x3e0f295587887423 */ /* 0x000fe20000000088 */
[----:B------:R-:W-:Y:S01]  /*1d00*/  FFMA R2, R129, R2, 0.33333182334899902344 ;  /* 0x3eaaaa7881027423 */ /* 0x000fe20000000002 */
[----:B------:R-:W-:Y:S01]  /*1d10*/  FFMA R134, R131, R134, -0.5 ;  /* 0xbf00000083867423 */ /* 0x000fe20000000086 */
[----:B------:R-:W-:Y:S01]  /*1d20*/  IADD3 R120, PT, PT, R117, R120, RZ ;  /* 0x0000007875787210 */ /* 0x000fe20007ffe0ff */
[----:B------:R-:W-:Y:S01]  /*1d30*/  FFMA R136, R135, R136, -0.16684235632419586182 ;  /* 0xbe2ad8b987887423 */ /* 0x000fe20000000088 */
[----:B------:R-:W-:Y:S01]  /*1d40*/  FFMA R2, R129, R2, -0.5 ;  /* 0xbf00000081027423 */ /* 0x000fe20000000002 */
[----:B------:R-:W-:-:S02]  /*1d50*/  FMUL R134, R131, R134 ;  /* 0x0000008683867220 */ /* 0x000fc40000400000 */
[----:B------:R-:W-:Y:S01]  /*1d60*/  FFMA R136, R135, R136, 0.20012299716472625732 ;  /* 0x3e4ced0b87887423 */ /* 0x000fe20000000088 */
[----:B------:R-:W-:Y:S01]  /*1d70*/  FMUL R2, R129, R2 ;  /* 0x0000000281027220 */ /* 0x000fe20000400000 */
[----:B------:R-:W-:Y:S02]  /*1d80*/  FFMA R131, R131, R134, R131 ;  /* 0x0000008683837223 */ /* 0x000fe40000000083 */
[----:B------:R-:W-:Y:S01]  /*1d90*/  FFMA R136, R135, R136, -0.24999669194221496582 ;  /* 0xbe7fff2287887423 */ /* 0x000fe20000000088 */
[----:B------:R-:W-:Y:S01]  /*1da0*/  FFMA R3, R129, R2, R129 ;  /* 0x0000000281037223 */ /* 0x000fe20000000081 */
[----:B------:R-:W-:Y:S02]  /*1db0*/  FMNMX R129, R4, 9.9999999392252902908e-09, !PT ;  /* 0x322bcc7704817809 */ /* 0x000fe40007800000 */
[----:B------:R-:W-:Y:S01]  /*1dc0*/  FFMA R136, R135, R136, 0.33333182334899902344 ;  /* 0x3eaaaa7887887423 */ /* 0x000fe20000000088 */
[----:B------:R-:W-:Y:S02]  /*1dd0*/  IADD3 R4, PT, PT, R119, -0x3f2aaaab, RZ ;  /* 0xc0d5555577047810 */ /* 0x000fe40007ffe0ff */
[----:B------:R-:W-:Y:S01]  /*1de0*/  IADD3 R134, PT, PT, R129, -0x3f2aaaab, RZ ;  /* 0xc0d5555581867810 */ /* 0x000fe20007ffe0ff */
[----:B------:R-:W-:Y:S01]  /*1df0*/  FFMA R2, R135, R136, -0.5 ;  /* 0xbf00000087027423 */ /* 0x000fe20000000088 */
[----:B------:R-:W-:-:S02]  /*1e00*/  LOP3.LUT R136, R4, 0xff800000, RZ, 0xc0, !PT ;  /* 0xff80000004887812 */ /* 0x000fc400078ec0ff */
[----:B------:R-:W-:Y:S01]  /*1e10*/  LOP3.LUT R4, R133, 0xff800000, RZ, 0xc0, !PT ;  /* 0xff80000085047812 */ /* 0x000fe200078ec0ff */
[----:B------:R-:W-:Y:S01]  /*1e20*/  FMUL R2, R135, R2 ;  /* 0x0000000287027220 */ /* 0x000fe20000400000 */
[----:B------:R-:W-:Y:S02]  /*1e30*/  LOP3.LUT R134, R134, 0xff800000, RZ, 0xc0, !PT ;  /* 0xff80000086867812 */ /* 0x000fe400078ec0ff */
[----:B------:R-:W-:Y:S01]  /*1e40*/  IADD3 R141, PT, PT, R121, -R4, RZ ;  /* 0x80000004798d7210 */ /* 0x000fe20007ffe0ff */
[----:B------:R-:W-:Y:S01]  /*1e50*/  FFMA R135, R135, R2, R135 ;  /* 0x0000000287877223 */ /* 0x000fe20000000087 */
[----:B------:R-:W-:Y:S02]  /*1e60*/  LOP3.LUT R133, R137, 0xff800000, RZ, 0xc0, !PT ;  /* 0xff80000089857812 */ /* 0x000fe400078ec0ff */
[----:B------:R-:W-:Y:S01]  /*1e70*/  IADD3 R143, PT, PT, R119, -R136, RZ ;  /* 0x80000088778f7210 */ /* 0x000fe20007ffe0ff */
[----:B------:R-:W-:Y:S01]  /*1e80*/  FADD R141, R141, -1 ;  /* 0xbf8000008d8d7421 */ /* 0x000fe20000000000 */
[----:B------:R-:W-:-:S02]  /*1e90*/  IADD3 R139, PT, PT, R129, -R134, RZ ;  /* 0x80000086818b7210 */ /* 0x000fc40007ffe0ff */
[----:B------:R-:W-:Y:S01]  /*1ea0*/  IADD3 R137, PT, PT, R128, -R133, RZ ;  /* 0x8000008580897210 */ /* 0x000fe20007ffe0ff */
[----:B------:R-:W-:Y:S01]  /*1eb0*/  FADD R143, R143, -1 ;  /* 0xbf8000008f8f7421 */ /* 0x000fe20000000000 */
[----:B------:R-:W-:Y:S01]  /*1ec0*/  FFMA R138, R141, -R126, 0.14084610342979431152 ;  /* 0x3e1039f68d8a7423 */ /* 0x000fe2000000087e */
[----:B------:R-:W-:Y:S01]  /*1ed0*/  FADD R139, R139, -1 ;  /* 0xbf8000008b8b7421 */ /* 0x000fe20000000000 */
[----:B------:R-:W-:Y:S01]  /*1ee0*/  I2FP.F32.S32 R2, R132 ;  /* 0x0000008400027245 */ /* 0x000fe20000201400 */
[----:B------:R-:W-:Y:S01]  /*1ef0*/  FADD R137, R137, -1 ;  /* 0xbf80000089897421 */ /* 0x000fe20000000000 */
[----:B------:R-:W-:Y:S01]  /*1f00*/  FFMA R132, R143, -R126, 0.14084610342979431152 ;  /* 0x3e1039f68f847423 */ /* 0x000fe2000000087e */
[----:B------:R-:W-:Y:S01]  /*1f10*/  FFMA R138, R141, R138, -0.12148627638816833496 ;  /* 0xbdf8cdcc8d8a7423 */ /* 0x000fe2000000008a */
[-C--:B------:R-:W-:Y:S01]  /*1f20*/  FFMA R140, R139, -R126.reuse, 0.14084610342979431152 ;  /* 0x3e1039f68b8c7423 */ /* 0x080fe2000000087e */
[----:B------:R-:W-:Y:S01]  /*1f30*/  FFMA R126, R137, -R126, 0.14084610342979431152 ;  /* 0x3e1039f6897e7423 */ /* 0x000fe2000000087e */
[----:B------:R-:W-:Y:S01]  /*1f40*/  FFMA R132, R143, R132, -0.12148627638816833496 ;  /* 0xbdf8cdcc8f847423 */ /* 0x000fe20000000084 */
[----:B------:R-:W-:Y:S01]  /*1f50*/  FFMA R138, R141, R138, 0.13980610668659210205 ;  /* 0x3e0f29558d8a7423 */ /* 0x000fe2000000008a */
[----:B------:R-:W-:Y:S01]  /*1f60*/  FFMA R140, R139, R140, -0.12148627638816833496 ;  /* 0xbdf8cdcc8b8c7423 */ /* 0x000fe2000000008c */
[----:B------:R-:W-:Y:S01]  /*1f70*/  FFMA R126, R137, R126, -0.12148627638816833496 ;  /* 0xbdf8cdcc897e7423 */ /* 0x000fe2000000007e */
[----:B------:R-:W-:Y:S01]  /*1f80*/  FFMA R132, R143, R132, 0.13980610668659210205 ;  /* 0x3e0f29558f847423 */ /* 0x000fe20000000084 */
[----:B------:R-:W-:Y:S01]  /*1f90*/  FFMA R138, R141, R138, -0.16684235632419586182 ;  /* 0xbe2ad8b98d8a7423 */ /* 0x000fe2000000008a */
[----:B------:R-:W-:Y:S01]  /*1fa0*/  FFMA R140, R139, R140, 0.13980610668659210205 ;  /* 0x3e0f29558b8c7423 */ /* 0x000fe2000000008c */
[----:B------:R-:W-:Y:S01]  /*1fb0*/  FFMA R126, R137, R126, 0.13980610668659210205 ;  /* 0x3e0f2955897e7423 */ /* 0x000fe2000000007e */
[----:B------:R-:W-:Y:S01]  /*1fc0*/  FFMA R132, R143, R132, -0.16684235632419586182 ;  /* 0xbe2ad8b98f847423 */ /* 0x000fe20000000084 */
[----:B------:R-:W-:Y:S01]  /*1fd0*/  FFMA R138, R141, R138, 0.20012299716472625732 ;  /* 0x3e4ced0b8d8a7423 */ /* 0x000fe2000000008a */
[----:B------:R-:W-:Y:S01]  /*1fe0*/  FFMA R140, R139, R140, -0.16684235632419586182 ;  /* 0xbe2ad8b98b8c7423 */ /* 0x000fe2000000008c */
[----:B------:R-:W-:Y:S01]  /*1ff0*/  FFMA R126, R137, R126, -0.16684235632419586182 ;  /* 0xbe2ad8b9897e7423 */ /* 0x000fe2000000007e */
[----:B------:R-:W-:Y:S01]  /*2000*/  FFMA R132, R143, R132, 0.20012299716472625732 ;  /* 0x3e4ced0b8f847423 */ /* 0x000fe20000000084 */
[----:B------:R-:W-:Y:S01]  /*2010*/  FFMA R138, R141, R138, -0.24999669194221496582 ;  /* 0xbe7fff228d8a7423 */ /* 0x000fe2000000008a */
[----:B------:R-:W-:Y:S01]  /*2020*/  FFMA R140, R139, R140, 0.20012299716472625732 ;  /* 0x3e4ced0b8b8c7423 */ /* 0x000fe2000000008c */
[----:B------:R-:W-:Y:S01]  /*2030*/  FFMA R126, R137, R126, 0.20012299716472625732 ;  /* 0x3e4ced0b897e7423 */ /* 0x000fe2000000007e */
[----:B------:R-:W-:Y:S01]  /*2040*/  FFMA R132, R143, R132, -0.24999669194221496582 ;  /* 0xbe7fff228f847423 */ /* 0x000fe20000000084 */
[----:B------:R-:W-:Y:S01]  /*2050*/  FFMA R138, R141, R138, 0.33333182334899902344 ;  /* 0x3eaaaa788d8a7423 */ /* 0x000fe2000000008a */
[----:B------:R-:W-:Y:S01]  /*2060*/  FFMA R140, R139, R140, -0.24999669194221496582 ;  /* 0xbe7fff228b8c7423 */ /* 0x000fe2000000008c */
[----:B------:R-:W-:Y:S01]  /*2070*/  FFMA R126, R137, R126, -0.24999669194221496582 ;  /* 0xbe7fff22897e7423 */ /* 0x000fe2000000007e */
[----:B------:R-:W-:Y:S01]  /*2080*/  FFMA R132, R143, R132, 0.33333182334899902344 ;  /* 0x3eaaaa788f847423 */ /* 0x000fe20000000084 */
[----:B------:R-:W-:Y:S01]  /*2090*/  FFMA R138, R141, R138, -0.5 ;  /* 0xbf0000008d8a7423 */ /* 0x000fe2000000008a */
[----:B------:R-:W-:Y:S01]  /*20a0*/  FFMA R140, R139, R140, 0.33333182334899902344 ;  /* 0x3eaaaa788b8c7423 */ /* 0x000fe2000000008c */
[----:B------:R-:W-:Y:S01]  /*20b0*/  FFMA R126, R137, R126, 0.33333182334899902344 ;  /* 0x3eaaaa78897e7423 */ /* 0x000fe2000000007e */
[----:B------:R-:W-:Y:S01]  /*20c0*/  FFMA R132, R143, R132, -0.5 ;  /* 0xbf0000008f847423 */ /* 0x000fe20000000084 */
[----:B------:R-:W-:Y:S01]  /*20d0*/  FMUL R138, R141, R138 ;  /* 0x0000008a8d8a7220 */ /* 0x000fe20000400000 */
[----:B------:R-:W-:Y:S01]  /*20e0*/  FFMA R140, R139, R140, -0.5 ;  /* 0xbf0000008b8c7423 */ /* 0x000fe2000000008c */
[----:B------:R-:W-:Y:S01]  /*20f0*/  FFMA R126, R137, R126, -0.5 ;  /* 0xbf000000897e7423 */ /* 0x000fe2000000007e */
[----:B------:R-:W-:Y:S01]  /*2100*/  FMUL R132, R143, R132 ;  /* 0x000000848f847220 */ /* 0x000fe20000400000 */
[----:B------:R-:W-:Y:S01]  /*2110*/  FFMA R141, R141, R138, R141 ;  /* 0x0000008a8d8d7223 */ /* 0x000fe2000000008d */
[----:B------:R-:W-:Y:S01]  /*2120*/  I2FP.F32.S32 R4, R4 ;  /* 0x0000000400047245 */ /* 0x000fe20000201400 */
[----:B------:R-:W-:Y:S01]  /*2130*/  FMUL R138, R137, R126 ;  /* 0x0000007e898a7220 */ /* 0x000fe20000400000 */
[----:B------:R-:W-:Y:S01]  /*2140*/  FFMA R126, R2, 1.1920928955078125e-07, RZ ;  /* 0x34000000027e7823 */ /* 0x000fe200000000ff */
[----:B------:R-:W-:Y:S01]  /*2150*/  I2FP.F32.S32 R2, R127 ;  /* 0x0000007f00027245 */ /* 0x000fe20000201400 */
[----:B------:R-:W-:Y:S01]  /*2160*/  FFMA R132, R143, R132, R143 ;  /* 0x000000848f847223 */ /* 0x000fe2000000008f */
[C---:B------:R-:W-:Y:S01]  /*2170*/  FMUL R140, R139.reuse, R140 ;  /* 0x0000008c8b8c7220 */ /* 0x040fe20000400000 */
[----:B------:R-:W-:Y:S01]  /*2180*/  FFMA R127, R126, 0.69314718246459960938, R3 ;  /* 0x3f3172187e7f7823 */ /* 0x000fe20000000003 */
[----:B------:R-:W-:Y:S01]  /*2190*/  I2FP.F32.S32 R3, R136 ;  /* 0x0000008800037245 */ /* 0x000fe20000201400 */
[----:B------:R-:W-:Y:S01]  /*21a0*/  FFMA R126, R2, 1.1920928955078125e-07, RZ ;  /* 0x34000000027e7823 */ /* 0x000fe200000000ff */
[----:B------:R-:W-:Y:S01]  /*21b0*/  I2FP.F32.S32 R2, R130 ;  /* 0x0000008200027245 */ /* 0x000fe20000201400 */
[----:B------:R-:W-:Y:S01]  /*21c0*/  FFMA R139, R139, R140, R139 ;  /* 0x0000008c8b8b7223 */ /* 0x000fe2000000008b */
[----:B------:R-:W-:Y:S01]  /*21d0*/  MOV R130, 0x7f800000 ;  /* 0x7f80000000827802 */ /* 0x000fe20000000f00 */
[----:B------:R-:W-:Y:S01]  /*21e0*/  FFMA R126, R126, 0.69314718246459960938, R131 ;  /* 0x3f3172187e7e7823 */ /* 0x000fe20000000083 */
[----:B------:R-:W-:Y:S01]  /*21f0*/  FFMA R3, R3, 1.1920928955078125e-07, RZ ;  /* 0x3400000003037823 */ /* 0x000fe200000000ff */
[----:B------:R-:W-:Y:S01]  /*2200*/  FFMA R2, R2, 1.1920928955078125e-07, RZ ;  /* 0x3400000002027823 */ /* 0x000fe200000000ff */
[----:B------:R-:W-:Y:S01]  /*2210*/  FFMA R4, R4, 1.1920928955078125e-07, RZ ;  /* 0x3400000004047823 */ /* 0x000fe200000000ff */
[-C--:B------:R-:W-:Y:S01]  /*2220*/  @P2 FFMA R127, R123, R130.reuse, +INF ;  /* 0x7f8000007b7f2423 */ /* 0x080fe20000000082 */
[----:B------:R-:W-:Y:S01]  /*2230*/  ISETP.GT.U32.AND P2, PT, R121, 0x7f7fffff, PT ;  /* 0x7f7fffff7900780c */ /* 0x000fe20003f44070 */
[----:B------:R-:W-:Y:S01]  /*2240*/  FFMA R135, R2, 0.69314718246459960938, R135 ;  /* 0x3f31721802877823 */ /* 0x000fe20000000087 */
[-C--:B------:R-:W-:Y:S01]  /*2250*/  @P0 FFMA R135, R125, R130.reuse, +INF ;  /* 0x7f8000007d870423 */ /* 0x080fe20000000082 */
[----:B------:R-:W-:Y:S01]  /*2260*/  ISETP.GT.U32.AND P0, PT, R129, 0x7f7fffff, PT ;  /* 0x7f7fffff8100780c */ /* 0x000fe20003f04070 */
[-C--:B------:R-:W-:Y:S01]  /*2270*/  @P3 FFMA R126, R124, R130.reuse, +INF ;  /* 0x7f8000007c7e3423 */ /* 0x080fe20000000082 */
[----:B------:R-:W-:Y:S01]  /*2280*/  FFMA R3, R3, 0.69314718246459960938, R132 ;  /* 0x3f31721803037823 */ /* 0x000fe20000000084 */
[----:B------:R-:W-:Y:S01]  /*2290*/  ISETP.GT.U32.AND P3, PT, R128, 0x7f7fffff, PT ;  /* 0x7f7fffff8000780c */ /* 0x000fe20003f64070 */
[----:B------:R-:W-:Y:S01]  /*22a0*/  @P1 FFMA R3, R119, R130, +INF ;  /* 0x7f80000077031423 */ /* 0x000fe20000000082 */
[----:B------:R-:W-:Y:S01]  /*22b0*/  FFMA R4, R4, 0.69314718246459960938, R141 ;  /* 0x3f31721804047823 */ /* 0x000fe2000000008d */
[----:B------:R-:W-:-:S04]  /*22c0*/  FFMA R137, R137, R138, R137 ;  /* 0x0000008a89897223 */ /* 0x000fc80000000089 */
[----:B------:R-:W-:Y:S01]  /*22d0*/  @P2 FFMA R4, R121, R130, +INF ;  /* 0x7f80000079042423 */ /* 0x000fe20000000082 */
[----:B--2---:R-:W-:Y:S01]  /*22e0*/  FFMA R2, -R0, R127, RZ ;  /* 0x0000007f00027223 */ /* 0x004fe200000001ff */
[----:B------:R-:W-:-:S03]  /*22f0*/  I2FP.F32.S32 R0, R134 ;  /* 0x0000008600007245 */ /* 0x000fc60000201400 */
[----:B---3--:R-:W-:Y:S01]  /*2300*/  FFMA R9, -R9, R126, R2 ;  /* 0x0000007e09097223 */ /* 0x008fe20000000102 */
[----:B------:R-:W-:Y:S01]  /*2310*/  I2FP.F32.S32 R2, R133 ;  /* 0x0000008500027245 */ /* 0x000fe20000201400 */
[----:B------:R-:W-:Y:S02]  /*2320*/  FFMA R0, R0, 1.1920928955078125e-07, RZ ;  /* 0x3400000000007823 */ /* 0x000fe400000000ff */
[----:B----4-:R-:W-:Y:S02]  /*2330*/  FFMA R8, -R8, R135, R9 ;  /* 0x0000008708087223 */ /* 0x010fe40000000109 */
[----:B------:R-:W-:Y:S01]  /*2340*/  FFMA R0, R0, 0.69314718246459960938, R139 ;  /* 0x3f31721800007823 */ /* 0x000fe2000000008b */
[----:B------:R-:W-:Y:S01]  /*2350*/  @P0 FFMA R0, R129, R130, +INF ;  /* 0x7f80000081000423 */ /* 0x000fe20000000082 */
[----:B-----5:R-:W-:Y:S01]  /*2360*/  FFMA R3, -R7, R3, R8 ;  /* 0x0000000307037223 */ /* 0x020fe20000000108 */
[----:B------:R-:W-:Y:S01]  /*2370*/  ISETP.GE.AND P0, PT, R120, UR5, PT ;  /* 0x0000000578007c0c */ /* 0x000fe2000bf06270 */
[----:B------:R-:W-:-:S02]  /*2380*/  FFMA R2, R2, 1.1920928955078125e-07, RZ ;  /* 0x3400000002027823 */ /* 0x000fc400000000ff */
[----:B------:R-:W-:Y:S02]  /*2390*/  FFMA R4, -R6, R4, R3 ;  /* 0x0000000406047223 */ /* 0x000fe40000000103 */
[----:B------:R-:W-:Y:S01]  /*23a0*/  FFMA R2, R2, 0.69314718246459960938, R137 ;  /* 0x3f31721802027823 */ /* 0x000fe20000000089 */
[----:B------:R-:W-:Y:S01]  /*23b0*/  @P3 FFMA R2, R128, R130, +INF ;  /* 0x7f80000080023423 */ /* 0x000fe20000000082 */
[----:B------:R-:W-:-:S04]  /*23c0*/  FFMA R5, -R5, R0, R4 ;  /* 0x0000000005057223 */ /* 0x000fc80000000104 */
[----:B------:R-:W-:-:S04]  /*23d0*/  FFMA R5, -R122, R2, R5 ;  /* 0x000000027a057223 */ /* 0x000fc80000000105 */
[----:B------:R-:W-:Y:S01]  /*23e0*/  FADD R118, R5, R118 ;  /* 0x0000007605767221 */ /* 0x000fe20000000000 */
[----:B------:R-:W-:Y:S06]  /*23f0*/  @!P0 BRA `(.L_x_42) ;  /* 0xffffffe000e48947 */ /* 0x000fec000383ffff */
.L_x_27:
[----:B------:R-:W-:Y:S05]  /*2400*/  BSYNC.RECONVERGENT B0 ;  /* 0x0000000000007941 */ /* 0x000fea0003800200 */
.L_x_26:
[----:B------:R-:W0:Y:S01]  /*2410*/  S2UR UR5, SR_CgaCtaId ;  /* 0x00000000000579c3 */ /* 0x000e220000008800 */
[----:B------:R-:W-:Y:S01]  /*2420*/  UMOV UR4, 0x400 ;  /* 0x0000040000047882 */ /* 0x000fe20000000000 */
[----:B------:R-:W1:Y:S01]  /*2430*/  LDCU UR8, c[0x0][0x360] ;  /* 0x00006c00ff0877ac */ /* 0x000e620008000800 */
[----:B------:R-:W-:Y:S01]  /*2440*/  ISETP.NE.AND P1, PT, R11, RZ, PT ;  /* 0x000000ff0b00720c */ /* 0x000fe20003f25270 */
[----:B-1----:R-:W-:Y:S02]  /*2450*/  UISETP.GE.U32.AND UP0, UPT, UR8, 0x2, UPT ;  /* 0x000000020800788c */ /* 0x002fe4000bf06070 */
[----:B0-----:R-:W-:-:S06]  /*2460*/  ULEA UR4, UR5, UR4, 0x18 ;  /* 0x0000000405047291 */ /* 0x001fcc000f8ec0ff */
[----:B------:R-:W-:-:S05]  /*2470*/  LEA R3, R11, UR4, 0x2 ;  /* 0x000000040b037c11 */ /* 0x000fca000f8e10ff */
[----:B------:R0:W-:Y:S01]  /*2480*/  STS [R3], R118 ;  /* 0x0000007603007388 */ /* 0x0001e20000000800 */
[----:B------:R-:W-:Y:S06]  /*2490*/  BAR.SYNC.DEFER_BLOCKING 0x0 ;  /* 0x0000000000007b1d */ /* 0x000fec0000010000 */
[----:B------:R-:W-:Y:S05]  /*24a0*/  BRA.U !UP0, `(.L_x_43) ;  /* 0x0000000108307547 */ /* 0x000fea000b800000 */
[----:B------:R-:W-:-:S07]  /*24b0*/  MOV R0, UR8 ;  /* 0x0000000800007c02 */ /* 0x000fce0008000f00 */
.L_x_44:
[----:B------:R-:W-:-:S04]  /*24c0*/  SHF.R.U32.HI R6, RZ, 0x1, R0 ;  /* 0x00000001ff067819 */ /* 0x000fc80000011600 */
[----:B------:R-:W-:-:S13]  /*24d0*/  ISETP.GE.U32.AND P0, PT, R11, R6, PT ;  /* 0x000000060b00720c */ /* 0x000fda0003f06070 */
[----:B------:R-:W-:Y:S01]  /*24e0*/  @!P0 LEA R2, R6, R3, 0x2 ;  /* 0x0000000306028211 */ /* 0x000fe200078e10ff */
[----:B------:R-:W-:Y:S05]  /*24f0*/  @!P0 LDS R5, [R3] ;  /* 0x0000000003058984 */ /* 0x000fea0000000800 */
[----:B------:R-:W1:Y:S02]  /*2500*/  @!P0 LDS R2, [R2] ;  /* 0x0000000002028984 */ /* 0x000e640000000800 */
[----:B-1----:R-:W-:-:S05]  /*2510*/  @!P0 FADD R4, R2, R5 ;  /* 0x0000000502048221 */ /* 0x002fca0000000000 */
[----:B------:R1:W-:Y:S01]  /*2520*/  @!P0 STS [R3], R4 ;  /* 0x0000000403008388 */ /* 0x0003e20000000800 */
[----:B------:R-:W-:Y:S01]  /*2530*/  BAR.SYNC.DEFER_BLOCKING 0x0 ;  /* 0x0000000000007b1d */ /* 0x000fe20000010000 */
[----:B------:R-:W-:Y:S02]  /*2540*/  ISETP.GT.U32.AND P0, PT, R0, 0x3, PT ;  /* 0x000000030000780c */ /* 0x000fe40003f04070 */
[----:B------:R-:W-:-:S11]  /*2550*/  MOV R0, R6 ;  /* 0x0000000600007202 */ /* 0x000fd60000000f00 */
[----:B-1----:R-:W-:Y:S05]  /*2560*/  @P0 BRA `(.L_x_44) ;  /* 0xfffffffc00d40947 */ /* 0x002fea000383ffff */
.L_x_43:
[----:B------:R-:W-:Y:S05]  /*2570*/  @P1 EXIT ;  /* 0x000000000000194d */ /* 0x000fea0003800000 */
[----:B------:R-:W1:Y:S01]  /*2580*/  S2UR UR5, SR_CgaCtaId ;  /* 0x00000000000579c3 */ /* 0x000e620000008800 */
[----:B------:R-:W-:Y:S02]  /*2590*/  UMOV UR4, 0x400 ;  /* 0x0000040000047882 */ /* 0x000fe40000000000 */
[----:B-1----:R-:W-:Y:S01]  /*25a0*/  ULEA UR4, UR5, UR4, 0x18 ;  /* 0x0000000405047291 */ /* 0x002fe2000f8ec0ff */
[----:B------:R-:W1:Y:S08]  /*25b0*/  LDCU UR5, c[0x0][0x390] ;  /* 0x00007200ff0577ac */ /* 0x000e700008000800 */
[----:B------:R-:W2:Y:S01]  /*25c0*/  LDS R0, [UR4] ;  /* 0x00000004ff007984 */ /* 0x000ea20008000800 */
[----:B-1----:R-:W-:-:S04]  /*25d0*/  I2FP.F32.S32 R8, UR5 ;  /* 0x0000000500087c45 */ /* 0x002fc80008201400 */
[----:B0-----:R-:W0:Y:S02]  /*25e0*/  MUFU.RCP R3, R8 ;  /* 0x0000000800037308 */ /* 0x001e240000001000 */
[----:B0-----:R-:W-:-:S04]  /*25f0*/  FFMA R2, -R8, R3, 1 ;  /* 0x3f80000008027423 */ /* 0x001fc80000000103 */
[----:B------:R-:W-:Y:S02]  /*2600*/  FFMA R3, R3, R2, R3 ;  /* 0x0000000203037223 */ /* 0x000fe40000000003 */
[----:B--2---:R-:W0:Y:S02]  /*2610*/  FCHK P0, R0, R8 ;  /* 0x0000000800007302 */ /* 0x004e240000000000 */
[----:B------:R-:W-:-:S04]  /*2620*/  FFMA R2, R0, R3, RZ ;  /* 0x0000000300027223 */ /* 0x000fc800000000ff */
[----:B------:R-:W-:-:S04]  /*2630*/  FFMA R4, -R8, R2, R0 ;  /* 0x0000000208047223 */ /* 0x000fc80000000100 */
[----:B------:R-:W-:Y:S01]  /*2640*/  FFMA R5, R3, R4, R2 ;  /* 0x0000000403057223 */ /* 0x000fe20000000002 */
[----:B0-----:R-:W-:Y:S06]  /*2650*/  @!P0 BRA `(.L_x_45) ;  /* 0x0000000000108947 */ /* 0x001fec0003800000 */
[----:B------:R-:W-:Y:S02]  /*2660*/  MOV R7, R0 ;  /* 0x0000000000077202 */ /* 0x000fe40000000f00 */
[----:B------:R-:W-:-:S07]  /*2670*/  MOV R122, 0x2690 ;  /* 0x00002690007a7802 */ /* 0x000fce0000000f00 */
[----:B------:R-:W-:Y:S05]  /*2680*/  CALL.REL.NOINC `($__internal_1_$__cuda_sm3x_div_rn_noftz_f32_slowpath) ;  /* 0x0000000000147944 */ /* 0x000fea0003c00000 */
[----:B------:R-:W-:-:S07]  /*2690*/  MOV R5, R126 ;  /* 0x0000007e00057202 */ /* 0x000fce0000000f00 */
.L_x_45:
[----:B------:R-:W0:Y:S02]  /*26a0*/  LDC.64 R2, c[0x0][0x3a8] ;  /* 0x0000ea00ff027b82 */ /* 0x000e240000000a00 */
[----:B0-----:R-:W-:-:S05]  /*26b0*/  IMAD.WIDE.U32 R10, R10, 0x4, R2 ;  /* 0x000000040a0a7825 */ /* 0x001fca00078e0002 */
[----:B------:R-:W-:Y:S01]  /*26c0*/  STG.E desc[UR6][R10.64], R5 ;  /* 0x000000050a007986 */ /* 0x000fe2000c101906 */
[----:B------:R-:W-:Y:S05]  /*26d0*/  EXIT ;  /* 0x000000000000794d */ /* 0x000fea0003800000 */
        .weak           $__internal_1_$__cuda_sm3x_div_rn_noftz_f32_slowpath
        .type           $__internal_1_$__cuda_sm3x_div_rn_noftz_f32_slowpath,@function
        .size           $__internal_1_$__cuda_sm3x_div_rn_noftz_f32_slowpath,(.L_x_59 - $__internal_1_$__cuda_sm3x_div_rn_noftz_f32_slowpath)
$__internal_1_$__cuda_sm3x_div_rn_noftz_f32_slowpath:
[----:B------:R-:W-:Y:S01]  /*26e0*/  SHF.R.U32.HI R126, RZ, 0x17, R8 ;  /* 0x00000017ff7e7819 */ /* 0x000fe20000011608 */
[----:B------:R-:W-:Y:S01]  /*26f0*/  BSSY.RECONVERGENT B2, `(.L_x_46) ;  /* 0x0000062000027945 */ /* 0x000fe20003800200 */
[----:B------:R-:W-:Y:S02]  /*2700*/  SHF.R.U32.HI R9, RZ, 0x17, R7 ;  /* 0x00000017ff097819 */ /* 0x000fe40000011607 */
[----:B------:R-:W-:Y:S02]  /*2710*/  LOP3.LUT R135, R126, 0xff, RZ, 0xc0, !PT ;  /* 0x000000ff7e877812 */ /* 0x000fe400078ec0ff */
[----:B------:R-:W-:Y:S02]  /*2720*/  LOP3.LUT R130, R9, 0xff, RZ, 0xc0, !PT ;  /* 0x000000ff09827812 */ /* 0x000fe400078ec0ff */
[----:B------:R-:W-:Y:S02]  /*2730*/  IADD3 R128, PT, PT, R135, -0x1, RZ ;  /* 0xffffffff87807810 */ /* 0x000fe40007ffe0ff */
[----:B------:R-:W-:-:S02]  /*2740*/  IADD3 R126, PT, PT, R130, -0x1, RZ ;  /* 0xffffffff827e7810 */ /* 0x000fc40007ffe0ff */
[----:B------:R-:W-:-:S04]  /*2750*/  ISETP.GT.U32.AND P0, PT, R128, 0xfd, PT ;  /* 0x000000fd8000780c */ /* 0x000fc80003f04070 */
        /* <DEDUP_REMOVED lines=26> */
.L_x_47:
[----:B------:R-:W-:Y:S01]  /*2900*/  LEA R131, R135, 0xc0800000, 0x17 ;  /* 0xc080000087837811 */ /* 0x000fe200078eb8ff */
[----:B------:R-:W-:Y:S03]  /*2910*/  BSSY.RECONVERGENT B3, `(.L_x_52) ;  /* 0x0000036000037945 */ /* 0x000fe60003800200 */
[----:B------:R-:W-:Y:S02]  /*2920*/  IADD3 R131, PT, PT, -R131, R8, RZ ;  /* 0x0000000883837210 */ /* 0x000fe40007ffe1ff */
[----:B------:R-:W-:Y:S02]  /*2930*/  IADD3 R8, PT, PT, R130, -0x7f, RZ ;  /* 0xffffff8182087810 */ /* 0x000fe40007ffe0ff */
[----:B------:R-:W0:Y:S01]  /*2940*/  MUFU.RCP R126, R131 ;  /* 0x00000083007e7308 */ /* 0x000e220000001000 */
[----:B------:R-:W-:Y:S02]  /*2950*/  FADD.FTZ R128, -R131, -RZ ;  /* 0x800000ff83807221 */ /* 0x000fe40000010100 */
[C---:B------:R-:W-:Y:S01]  /*2960*/  IMAD R7, R8.reuse, -0x800000, R7 ;  /* 0xff80000008077824 */ /* 0x040fe200078e0207 */
[----:B------:R-:W-:-:S04]  /*2970*/  IADD3 R8, PT, PT, R8, 0x7f, -R135 ;  /* 0x0000007f08087810 */ /* 0x000fc80007ffe887 */
[----:B------:R-:W-:Y:S01]  /*2980*/  IADD3 R8, PT, PT, R8, R9, RZ ;  /* 0x0000000908087210 */ /* 0x000fe20007ffe0ff */
[----:B0-----:R-:W-:-:S04]  /*2990*/  FFMA R133, R126, R128, 1 ;  /* 0x3f8000007e857423 */ /* 0x001fc80000000080 */
        /* <DEDUP_REMOVED lines=19> */
[-CC-:B------:R-:W-:Y:S01]  /*2ad0*/  FFMA.RZ R7, R137, R133.reuse, R130.reuse ;  /* 0x0000008589077223 */ /* 0x180fe2000000c082 */
[----:B------:R-:W-:Y:S01]  /*2ae0*/  IADD3 R128, PT, PT, R131, 0x20, RZ ;  /* 0x0000002083807810 */ /* 0x000fe20007ffe0ff */
[-CC-:B------:R-:W-:Y:S01]  /*2af0*/  FFMA.RM R8, R137, R133.reuse, R130.reuse ;  /* 0x0000008589087223 */ /* 0x180fe20000004082 */
[----:B------:R-:W-:Y:S02]  /*2b00*/  ISETP.NE.AND P2, PT, R131, RZ, PT ;  /* 0x000000ff8300720c */ /* 0x000fe40003f45270 */
[----:B------:R-:W-:Y:S01]  /*2b10*/  LOP3.LUT R9, R7, 0x7fffff, RZ, 0xc0, !PT ;  /* 0x007fffff07097812 */ /* 0x000fe200078ec0ff */
[----:B------:R-:W-:Y:S01]  /*2b20*/  FFMA.RP R7, R137, R133, R130 ;  /* 0x0000008589077223 */ /* 0x000fe20000008082 */
[----:B------:R-:W-:Y:S02]  /*2b30*/  ISETP.NE.AND P1, PT, R131, RZ, PT ;  /* 0x000000ff8300720c */ /* 0x000fe40003f25270 */
[----:B------:R-:W-:Y:S02]  /*2b40*/  LOP3.LUT R9, R9, 0x800000, RZ, 0xfc, !PT ;  /* 0x0080000009097812 */ /* 0x000fe400078efcff */
[----:B------:R-:W-:-:S02]  /*2b50*/  IADD3 R130, PT, PT, -R131, RZ, RZ ;  /* 0x000000ff83827210 */ /* 0x000fc40007ffe1ff */
[----:B------:R-:W-:Y:S02]  /*2b60*/  SHF.L.U32 R128, R9, R128, RZ ;  /* 0x0000008009807219 */ /* 0x000fe400000006ff */
[----:B------:R-:W-:Y:S02]  /*2b70*/  FSETP.NEU.FTZ.AND P0, PT, R7, R8, PT ;  /* 0x000000080700720b */ /* 0x000fe40003f1d000 */
[----:B------:R-:W-:Y:S02]  /*2b80*/  SEL R8, R130, RZ, P2 ;  /* 0x000000ff82087207 */ /* 0x000fe40001000000 */
[----:B------:R-:W-:Y:S02]  /*2b90*/  ISETP.NE.AND P1, PT, R128, RZ, P1 ;  /* 0x000000ff8000720c */ /* 0x000fe40000f25270 */
[----:B------:R-:W-:Y:S02]  /*2ba0*/  SHF.R.U32.HI R8, RZ, R8, R9 ;  /* 0x00000008ff087219 */ /* 0x000fe40000011609 */
[----:B------:R-:W-:-:S02]  /*2bb0*/  PLOP3.LUT P0, PT, P0, P1, PT, 0xf8, 0x8f ;  /* 0x00000000008f781c */ /* 0x000fc40000703f70 */
[----:B------:R-:W-:Y:S02]  /*2bc0*/  SHF.R.U32.HI R128, RZ, 0x1, R8 ;  /* 0x00000001ff807819 */ /* 0x000fe40000011608 */
[----:B------:R-:W-:-:S04]  /*2bd0*/  SEL R7, RZ, 0x1, !P0 ;  /* 0x00000001ff077807 */ /* 0x000fc80004000000 */
[----:B------:R-:W-:-:S04]  /*2be0*/  LOP3.LUT R7, R7, 0x1, R128, 0xf8, !PT ;  /* 0x0000000107077812 */ /* 0x000fc800078ef880 */
[----:B------:R-:W-:-:S04]  /*2bf0*/  LOP3.LUT R7, R7, R8, RZ, 0xc0, !PT ;  /* 0x0000000807077212 */ /* 0x000fc800078ec0ff */
[----:B------:R-:W-:-:S04]  /*2c00*/  IADD3 R7, PT, PT, R128, R7, RZ ;  /* 0x0000000780077210 */ /* 0x000fc80007ffe0ff */
[----:B------:R-:W-:Y:S01]  /*2c10*/  LOP3.LUT R126, R7, R126, RZ, 0xfc, !PT ;  /* 0x0000007e077e7212 */ /* 0x000fe200078efcff */
[----:B------:R-:W-:Y:S06]  /*2c20*/  BRA `(.L_x_55) ;  /* 0x0000000000107947 */ /* 0x000fec0003800000 */
.L_x_54:
[----:B------:R-:W-:-:S04]  /*2c30*/  LOP3.LUT R126, R126, 0x80000000, RZ, 0xc0, !PT ;  /* 0x800000007e7e7812 */ /* 0x000fc800078ec0ff */
[----:B------:R-:W-:Y:S01]  /*2c40*/  LOP3.LUT R126, R126, 0x7f800000, RZ, 0xfc, !PT ;  /* 0x7f8000007e7e7812 */ /* 0x000fe200078efcff */
[----:B------:R-:W-:Y:S06]  /*2c50*/  BRA `(.L_x_55) ;  /* 0x0000000000047947 */ /* 0x000fec0003800000 */
.L_x_53:
[----:B------:R-:W-:-:S07]  /*2c60*/  LEA R126, R8, R126, 0x17 ;  /* 0x0000007e087e7211 */ /* 0x000fce00078eb8ff */
.L_x_55:
[----:B------:R-:W-:Y:S05]  /*2c70*/  BSYNC.RECONVERGENT B3 ;  /* 0x0000000000037941 */ /* 0x000fea0003800200 */
.L_x_52:
[----:B------:R-:W-:Y:S05]  /*2c80*/  BRA `(.L_x_56) ;  /* 0x0000000000207947 */ /* 0x000fea0003800000 */
.L_x_51:
[----:B------:R-:W-:-:S04]  /*2c90*/  LOP3.LUT R7, R8, 0x80000000, R7, 0x48, !PT ;  /* 0x8000000008077812 */ /* 0x000fc800078e4807 */
[----:B------:R-:W-:Y:S01]  /*2ca0*/  LOP3.LUT R126, R7, 0x7f800000, RZ, 0xfc, !PT ;  /* 0x7f800000077e7812 */ /* 0x000fe200078efcff */
[----:B------:R-:W-:Y:S06]  /*2cb0*/  BRA `(.L_x_56) ;  /* 0x0000000000147947 */ /* 0x000fec0003800000 */
.L_x_50:
[----:B------:R-:W-:Y:S01]  /*2cc0*/  LOP3.LUT R126, R8, 0x80000000, R7, 0x48, !PT ;  /* 0x80000000087e7812 */ /* 0x000fe200078e4807 */
[----:B------:R-:W-:Y:S06]  /*2cd0*/  BRA `(.L_x_56) ;  /* 0x00000000000c7947 */ /* 0x000fec0003800000 */
.L_x_49:
[----:B------:R-:W0:Y:S01]  /*2ce0*/  MUFU.RSQ R126, -QNAN ;  /* 0xffc00000007e7908 */ /* 0x000e220000001400 */
[----:B------:R-:W-:Y:S05]  /*2cf0*/  BRA `(.L_x_56) ;  /* 0x0000000000047947 */ /* 0x000fea0003800000 */
.L_x_48:
[----:B------:R-:W-:-:S07]  /*2d00*/  FADD.FTZ R126, R7, R8 ;  /* 0x00000008077e7221 */ /* 0x000fce0000010000 */
.L_x_56:
[----:B------:R-:W-:Y:S05]  /*2d10*/  BSYNC.RECONVERGENT B2 ;  /* 0x0000000000027941 */ /* 0x000fea0003800200 */
.L_x_46:
[----:B------:R-:W-:Y:S01]  /*2d20*/  HFMA2 R9, -RZ, RZ, 0, 0 ;  /* 0x00000000ff097431 */ /* 0x000fe200000001ff */
[----:B------:R-:W-:-:S04]  /*2d30*/  MOV R8, R122 ;  /* 0x0000007a00087202 */ /* 0x000fc80000000f00 */
[----:B0-----:R-:W-:Y:S05]  /*2d40*/  RET.REL.NODEC R8 `(_Z22evaluate_parameter_setPKfS0_iS0_iPf) ;  /* 0xffffffd008ac7950 */ /* 0x001fea0003c3ffff */
.L_x_57:
        /* <DEDUP_REMOVED lines=11> */
.L_x_59:


//--------------------- .nv.shared._Z14predict_kernelPKfS0_iPi --------------------------
	.section	.nv.shared._Z14predict_kernelPKfS0_iPi,"aw",@nobits
	.sectionflags	@""
	.align	16
	.zero		1024


//--------------------- .nv.shared.reserved.0     --------------------------
	.section	.nv.shared.reserved.0,"aw",@nobits
	.weak		__nv_reservedSMEM_offset_0_alias
	.size		__nv_reservedSMEM_offset_0_alias, 0, 64
	.other		__nv_reservedSMEM_offset_0_alias,@"STO_CUDA_RESERVED_SHARED STV_DEFAULT"
__nv_reservedSMEM_offset_0_alias:
	.zero		0
	.zero		64


//--------------------- .nv.shared._Z22evaluate_parameter_setPKfS0_iS0_iPf --------------------------
	.section	.nv.shared._Z22evaluate_parameter_setPKfS0_iS0_iPf,"aw",@nobits
	.sectionflags	@""
	.align	16
	.zero		1024


//--------------------- .nv.constant0._Z14predict_kernelPKfS0_iPi --------------------------
	.section	.nv.constant0._Z14predict_kernelPKfS0_iPi,"a",@progbits
	.sectionflags	@""
	.align	4
.nv.constant0._Z14predict_kernelPKfS0_iPi:
	.zero		928


//--------------------- .nv.constant0._Z22evaluate_parameter_setPKfS0_iS0_iPf --------------------------
	.section	.nv.constant0._Z22evaluate_parameter_setPKfS0_iS0_iPf,"a",@progbits
	.sectionflags	@""
	.align	4
.nv.constant0._Z22evaluate_parameter_setPKfS0_iS0_iPf:
	.zero		944


//--------------------- SYMBOLS --------------------------

	.type		.nv.reservedSmem.offset0,@object
	.size		.nv.reservedSmem.offset0,0x4
	.type		.nv.reservedSmem.cap,@object
	.size		.nv.reservedSmem.cap,0x4
